def attn_fwd(
    Q,
    K,
    V,
    Out,
    Lse,
    sm_scale,
    stride_qz,
    stride_qh,
    stride_qm,
    stride_qk,
    stride_kz,
    stride_kh,
    stride_kn,
    stride_kk,
    stride_vz,
    stride_vh,
    stride_vn,
    stride_vk,
    stride_oz,
    stride_oh,
    stride_om,
    stride_ok,
    seqlen_q,
    seqlen_k,
    BLOCK_M: tl.constexpr,
    BLOCK_N: tl.constexpr,
    HEAD_DIM: tl.constexpr,
    CAUSAL: tl.constexpr,
):
    start_m = tl.program_id(0)
    off_hz = tl.program_id(1)
    q_off = off_hz * stride_qh
    k_off = off_hz * stride_kh
    v_off = off_hz * stride_vh
    offs_m = start_m * BLOCK_M + tl.arange(0, BLOCK_M)
    offs_d = tl.arange(0, HEAD_DIM)
    offs_n = tl.arange(0, BLOCK_N)
    q_ptrs = Q + q_off + offs_m[:, None] * stride_qm + offs_d[None, :] * stride_qk
    k_ptrs = K + k_off + offs_d[:, None] * stride_kk + offs_n[None, :] * stride_kn
    v_ptrs = V + v_off + offs_n[:, None] * stride_vn + offs_d[None, :] * stride_vk
    m_i = tl.full([BLOCK_M], float("-inf"), dtype=tl.float32)
    l_i = tl.zeros([BLOCK_M], dtype=tl.float32) + 1.0
    acc = tl.zeros([BLOCK_M, HEAD_DIM], dtype=tl.float32)
    q = tl.load(q_ptrs)
    acc, l_i, m_i = _attn_fwd_inner(
        acc,
        l_i,
        m_i,
        q,
        k_ptrs,
        v_ptrs,
        sm_scale,
        stride_kn,
        stride_vn,
        start_m,
        seqlen_k,
        BLOCK_M,
        BLOCK_N,
        HEAD_DIM,
        CAUSAL,
    )
    acc = acc / l_i[:, None]
    lse = m_i + tl.math.log2(l_i) / 1.4426950408889634
    o_ptrs = (
        Out
        + off_hz * stride_oh
        + offs_m[:, None] * stride_om
        + offs_d[None, :] * stride_ok
    )
    tl.store(o_ptrs, acc.to(Out.dtype.element_ty))
    tl.store(Lse + off_hz * seqlen_q + offs_m, lse)

# config = {"BLOCK_M": 64, "BLOCK_N": 16, "HEAD_DIM": 64, "arch": "sm_90", "causal": false, "dtype": "fp16", "num_stages": 2, "num_warps": 4}
# arch = sm_90


// ===== COMPILED SASS (sm_90a) =====

	.target	sm_90a

	.elftype	@"ET_EXEC"


//--------------------- .note.nv.tkinfo           --------------------------
	.section	.note.nv.tkinfo,"",@"SHT_NOTE"
	.sectionflags	@"SHF_NOTE_NV_TKINFO"
	.tkinfo
        /*0018*/ 	.word	0x00000002
        /*0030*/ 	.string	""
        /*0030*/ 	.string	"ptxas"
        /*0030*/ 	.string	"Cuda compilation tools, release 13.0, V13.0.88"
        /*0030*/ 	.string	"Build cuda_13.0.r13.0/compiler.36424714_0"
        /*0030*/ 	.string	"-v  -suppress-debug-info  -lineinfo  -arch sm_90a "



//--------------------- .note.nv.cuinfo           --------------------------
	.section	.note.nv.cuinfo,"",@"SHT_NOTE"
	.sectionflags	@"SHF_NOTE_NV_CUINFO"
        /*0018*/ 	.short	0x0002
        /*001a*/ 	.short	0x005a
        /*001c*/ 	.short	0x0082
	.zero		2


//--------------------- .nv.info                  --------------------------
	.section	.nv.info,"",@"SHT_CUDA_INFO"
	.align	4


	//----- nvinfo : EIATTR_REGCOUNT
	.align		4
        /*0000*/ 	.byte	0x04, 0x2f
        /*0002*/ 	.short	(.L_2 - .L_1)
	.align		4
.L_1:
        /*0004*/ 	.word	index@(attn_fwd)
        /*0008*/ 	.word	0x00000072


	//----- nvinfo : EIATTR_FRAME_SIZE
	.align		4
.L_2:
        /*000c*/ 	.byte	0x04, 0x11
        /*000e*/ 	.short	(.L_4 - .L_3)
	.align		4
.L_3:
        /*0010*/ 	.word	index@(attn_fwd)
        /*0014*/ 	.word	0x00000000


	//----- nvinfo : EIATTR_MIN_STACK_SIZE
	.align		4
.L_4:
        /*0018*/ 	.byte	0x04, 0x12
        /*001a*/ 	.short	(.L_6 - .L_5)
	.align		4
.L_5:
        /*001c*/ 	.word	index@(attn_fwd)
        /*0020*/ 	.word	0x00000000
.L_6:


//--------------------- .nv.compat                --------------------------
	.section	.nv.compat,"",@"SHT_CUDA_COMPAT_INFO"
	.align	4
        /*0000*/ 	.byte	0x02, 0x09, 0x01, 0x00, 0x02, 0x02, 0x04, 0x00, 0x02, 0x05, 0x05, 0x00, 0x03, 0x07, 0x01, 0x01
        /*0010*/ 	.byte	0x02, 0x03, 0x00, 0x00, 0x02, 0x06, 0x01, 0x00, 0x04, 0x0b, 0x08, 0x00, 0x00, 0x00, 0x00, 0x00
        /*0020*/ 	.byte	0x00, 0x00, 0x00, 0x00


//--------------------- .nv.info.attn_fwd         --------------------------
	.section	.nv.info.attn_fwd,"",@"SHT_CUDA_INFO"
	.sectionflags	@""
	.align	4


	//----- nvinfo : EIATTR_CUDA_API_VERSION
	.align		4
        /*0000*/ 	.byte	0x04, 0x37
        /*0002*/ 	.short	(.L_8 - .L_7)
.L_7:
        /*0004*/ 	.word	0x00000082


	//----- nvinfo : EIATTR_KPARAM_INFO
	.align		4
.L_8:
        /*0008*/ 	.byte	0x04, 0x17
        /*000a*/ 	.short	(.L_10 - .L_9)
.L_9:
        /*000c*/ 	.word	0x00000000
        /*0010*/ 	.short	0x0019
        /*0012*/ 	.short	0x0080
        /*0014*/ 	.byte	0x00, 0xf4, 0x21, 0x00


	//----- nvinfo : EIATTR_KPARAM_INFO
	.align		4
.L_10:
        /*0018*/ 	.byte	0x04, 0x17
        /*001a*/ 	.short	(.L_12 - .L_11)
.L_11:
        /*001c*/ 	.word	0x00000000
        /*0020*/ 	.short	0x0018
        /*0022*/ 	.short	0x0078
        /*0024*/ 	.byte	0x00, 0xf4, 0x21, 0x00


	//----- nvinfo : EIATTR_KPARAM_INFO
	.align		4
.L_12:
        /*0028*/ 	.byte	0x04, 0x17
        /*002a*/ 	.short	(.L_14 - .L_13)
.L_13:
        /*002c*/ 	.word	0x00000000
        /*0030*/ 	.short	0x0017
        /*0032*/ 	.short	0x0070
        /*0034*/ 	.byte	0x00, 0xf0, 0x11, 0x00


	//----- nvinfo : EIATTR_KPARAM_INFO
	.align		4
.L_14:
        /*0038*/ 	.byte	0x04, 0x17
        /*003a*/ 	.short	(.L_16 - .L_15)
.L_15:
        /*003c*/ 	.word	0x00000000
        /*0040*/ 	.short	0x0016
        /*0042*/ 	.short	0x006c
        /*0044*/ 	.byte	0x00, 0xf0, 0x11, 0x00


	//----- nvinfo : EIATTR_KPARAM_INFO
	.align		4
.L_16:
        /*0048*/ 	.byte	0x04, 0x17
        /*004a*/ 	.short	(.L_18 - .L_17)
.L_17:
        /*004c*/ 	.word	0x00000000
        /*0050*/ 	.short	0x0015
        /*0052*/ 	.short	0x0068
        /*0054*/ 	.byte	0x00, 0xf0, 0x11, 0x00


	//----- nvinfo : EIATTR_KPARAM_INFO
	.align		4
.L_18:
        /*0058*/ 	.byte	0x04, 0x17
        /*005a*/ 	.short	(.L_20 - .L_19)
.L_19:
        /*005c*/ 	.word	0x00000000
        /*0060*/ 	.short	0x0014
        /*0062*/ 	.short	0x0064
        /*0064*/ 	.byte	0x00, 0xf0, 0x11, 0x00


	//----- nvinfo : EIATTR_KPARAM_INFO
	.align		4
.L_20:
        /*0068*/ 	.byte	0x04, 0x17
        /*006a*/ 	.short	(.L_22 - .L_21)
.L_21:
        /*006c*/ 	.word	0x00000000
        /*0070*/ 	.short	0x0013
        /*0072*/ 	.short	0x0060
        /*0074*/ 	.byte	0x00, 0xf0, 0x11, 0x00


	//----- nvinfo : EIATTR_KPARAM_INFO
	.align		4
.L_22:
        /*0078*/ 	.byte	0x04, 0x17
        /*007a*/ 	.short	(.L_24 - .L_23)
.L_23:
        /*007c*/ 	.word	0x00000000
        /*0080*/ 	.short	0x0012
        /*0082*/ 	.short	0x005c
        /*0084*/ 	.byte	0x00, 0xf0, 0x11, 0x00


	//----- nvinfo : EIATTR_KPARAM_INFO
	.align		4
.L_24:
        /*0088*/ 	.byte	0x04, 0x17
        /*008a*/ 	.short	(.L_26 - .L_25)
.L_25:
        /*008c*/ 	.word	0x00000000
        /*0090*/ 	.short	0x0011
        /*0092*/ 	.short	0x0058
        /*0094*/ 	.byte	0x00, 0xf0, 0x11, 0x00


	//----- nvinfo : EIATTR_KPARAM_INFO
	.align		4
.L_26:
        /*0098*/ 	.byte	0x04, 0x17
        /*009a*/ 	.short	(.L_28 - .L_27)
.L_27:
        /*009c*/ 	.word	0x00000000
        /*00a0*/ 	.short	0x0010
        /*00a2*/ 	.short	0x0054
        /*00a4*/ 	.byte	0x00, 0xf0, 0x11, 0x00


	//----- nvinfo : EIATTR_KPARAM_INFO
	.align		4
.L_28:
        /*00a8*/ 	.byte	0x04, 0x17
        /*00aa*/ 	.short	(.L_30 - .L_29)
.L_29:
        /*00ac*/ 	.word	0x00000000
        /*00b0*/ 	.short	0x000f
        /*00b2*/ 	.short	0x0050
        /*00b4*/ 	.byte	0x00, 0xf0, 0x11, 0x00


	//----- nvinfo : EIATTR_KPARAM_INFO
	.align		4
.L_30:
        /*00b8*/ 	.byte	0x04, 0x17
        /*00ba*/ 	.short	(.L_32 - .L_31)
.L_31:
        /*00bc*/ 	.word	0x00000000
        /*00c0*/ 	.short	0x000e
        /*00c2*/ 	.short	0x004c
        /*00c4*/ 	.byte	0x00, 0xf0, 0x11, 0x00


	//----- nvinfo : EIATTR_KPARAM_INFO
	.align		4
.L_32:
        /*00c8*/ 	.byte	0x04, 0x17
        /*00ca*/ 	.short	(.L_34 - .L_33)
.L_33:
        /*00cc*/ 	.word	0x00000000
        /*00d0*/ 	.short	0x000d
        /*00d2*/ 	.short	0x0048
        /*00d4*/ 	.byte	0x00, 0xf0, 0x11, 0x00


	//----- nvinfo : EIATTR_KPARAM_INFO
	.align		4
.L_34:
        /*00d8*/ 	.byte	0x04, 0x17
        /*00da*/ 	.short	(.L_36 - .L_35)
.L_35:
        /*00dc*/ 	.word	0x00000000
        /*00e0*/ 	.short	0x000c
        /*00e2*/ 	.short	0x0044
        /*00e4*/ 	.byte	0x00, 0xf0, 0x11, 0x00


	//----- nvinfo : EIATTR_KPARAM_INFO
	.align		4
.L_36:
        /*00e8*/ 	.byte	0x04, 0x17
        /*00ea*/ 	.short	(.L_38 - .L_37)
.L_37:
        /*00ec*/ 	.word	0x00000000
        /*00f0*/ 	.short	0x000b
        /*00f2*/ 	.short	0x0040
        /*00f4*/ 	.byte	0x00, 0xf0, 0x11, 0x00


	//----- nvinfo : EIATTR_KPARAM_INFO
	.align		4
.L_38:
        /*00f8*/ 	.byte	0x04, 0x17
        /*00fa*/ 	.short	(.L_40 - .L_39)
.L_39:
        /*00fc*/ 	.word	0x00000000
        /*0100*/ 	.short	0x000a
        /*0102*/ 	.short	0x003c
        /*0104*/ 	.byte	0x00, 0xf0, 0x11, 0x00


	//----- nvinfo : EIATTR_KPARAM_INFO
	.align		4
.L_40:
        /*0108*/ 	.byte	0x04, 0x17
        /*010a*/ 	.short	(.L_42 - .L_41)
.L_41:
        /*010c*/ 	.word	0x00000000
        /*0110*/ 	.short	0x0009
        /*0112*/ 	.short	0x0038
        /*0114*/ 	.byte	0x00, 0xf0, 0x11, 0x00


	//----- nvinfo : EIATTR_KPARAM_INFO
	.align		4
.L_42:
        /*0118*/ 	.byte	0x04, 0x17
        /*011a*/ 	.short	(.L_44 - .L_43)
.L_43:
        /*011c*/ 	.word	0x00000000
        /*0120*/ 	.short	0x0008
        /*0122*/ 	.short	0x0034
        /*0124*/ 	.byte	0x00, 0xf0, 0x11, 0x00


	//----- nvinfo : EIATTR_KPARAM_INFO
	.align		4
.L_44:
        /*0128*/ 	.byte	0x04, 0x17
        /*012a*/ 	.short	(.L_46 - .L_45)
.L_45:
        /*012c*/ 	.word	0x00000000
        /*0130*/ 	.short	0x0007
        /*0132*/ 	.short	0x0030
        /*0134*/ 	.byte	0x00, 0xf0, 0x11, 0x00


	//----- nvinfo : EIATTR_KPARAM_INFO
	.align		4
.L_46:
        /*0138*/ 	.byte	0x04, 0x17
        /*013a*/ 	.short	(.L_48 - .L_47)
.L_47:
        /*013c*/ 	.word	0x00000000
        /*0140*/ 	.short	0x0006
        /*0142*/ 	.short	0x002c
        /*0144*/ 	.byte	0x00, 0xf0, 0x11, 0x00


	//----- nvinfo : EIATTR_KPARAM_INFO
	.align		4
.L_48:
        /*0148*/ 	.byte	0x04, 0x17
        /*014a*/ 	.short	(.L_50 - .L_49)
.L_49:
        /*014c*/ 	.word	0x00000000
        /*0150*/ 	.short	0x0005
        /*0152*/ 	.short	0x0028
        /*0154*/ 	.byte	0x00, 0xf0, 0x11, 0x00


	//----- nvinfo : EIATTR_KPARAM_INFO
	.align		4
.L_50:
        /*0158*/ 	.byte	0x04, 0x17
        /*015a*/ 	.short	(.L_52 - .L_51)
.L_51:
        /*015c*/ 	.word	0x00000000
        /*0160*/ 	.short	0x0004
        /*0162*/ 	.short	0x0020
        /*0164*/ 	.byte	0x00, 0xf4, 0x21, 0x00


	//----- nvinfo : EIATTR_KPARAM_INFO
	.align		4
.L_52:
        /*0168*/ 	.byte	0x04, 0x17
        /*016a*/ 	.short	(.L_54 - .L_53)
.L_53:
        /*016c*/ 	.word	0x00000000
        /*0170*/ 	.short	0x0003
        /*0172*/ 	.short	0x0018
        /*0174*/ 	.byte	0x00, 0xf4, 0x21, 0x00


	//----- nvinfo : EIATTR_KPARAM_INFO
	.align		4
.L_54:
        /*0178*/ 	.byte	0x04, 0x17
        /*017a*/ 	.short	(.L_56 - .L_55)
.L_55:
        /*017c*/ 	.word	0x00000000
        /*0180*/ 	.short	0x0002
        /*0182*/ 	.short	0x0010
        /*0184*/ 	.byte	0x00, 0xf4, 0x21, 0x00


	//----- nvinfo : EIATTR_KPARAM_INFO
	.align		4
.L_56:
        /*0188*/ 	.byte	0x04, 0x17
        /*018a*/ 	.short	(.L_58 - .L_57)
.L_57:
        /*018c*/ 	.word	0x00000000
        /*0190*/ 	.short	0x0001
        /*0192*/ 	.short	0x0008
        /*0194*/ 	.byte	0x00, 0xf4, 0x21, 0x00


	//----- nvinfo : EIATTR_KPARAM_INFO
	.align		4
.L_58:
        /*0198*/ 	.byte	0x04, 0x17
        /*019a*/ 	.short	(.L_60 - .L_59)
.L_59:
        /*019c*/ 	.word	0x00000000
        /*01a0*/ 	.short	0x0000
        /*01a2*/ 	.short	0x0000
        /*01a4*/ 	.byte	0x00, 0xf4, 0x21, 0x00


	//----- nvinfo : EIATTR_SPARSE_MMA_MASK
	.align		4
.L_60:
        /*01a8*/ 	.byte	0x03, 0x50
        /*01aa*/ 	.short	0x0000


	//----- nvinfo : EIATTR_MAXREG_COUNT
	.align		4
        /*01ac*/ 	.byte	0x03, 0x1b
        /*01ae*/ 	.short	0x00ff


	//----- nvinfo : EIATTR_NUM_BARRIERS
	.align		4
        /*01b0*/ 	.byte	0x02, 0x4c
        /*01b2*/ 	.byte	0x01
	.zero		1


	//----- nvinfo : EIATTR_MERCURY_ISA_VERSION
	.align		4
        /*01b4*/ 	.byte	0x03, 0x5f
        /*01b6*/ 	.short	0x0101


	//----- nvinfo : EIATTR_COOP_GROUP_MASK_REGIDS
	.align		4
        /*01b8*/ 	.byte	0x04, 0x29
        /*01ba*/ 	.short	(.L_62 - .L_61)


	//   ....[0]....
.L_61:
        /*01bc*/ 	.word	0xffffffff


	//   ....[1]....
        /*01c0*/ 	.word	0xffffffff


	//   ....[2]....
        /*01c4*/ 	.word	0xffffffff


	//   ....[3]....
        /*01c8*/ 	.word	0xffffffff


	//   ....[4]....
        /*01cc*/ 	.word	0xffffffff


	//   ....[5]....
        /*01d0*/ 	.word	0xffffffff


	//   ....[6]....
        /*01d4*/ 	.word	0xffffffff


	//   ....[7]....
        /*01d8*/ 	.word	0xffffffff


	//----- nvinfo : EIATTR_COOP_GROUP_INSTR_OFFSETS
	.align		4
.L_62:
        /*01dc*/ 	.byte	0x04, 0x28
        /*01de*/ 	.short	(.L_64 - .L_63)


	//   ....[0]....
.L_63:
        /*01e0*/ 	.word	0x00001810


	//   ....[1]....
        /*01e4*/ 	.word	0x00001880


	//   ....[2]....
        /*01e8*/ 	.word	0x000018a0


	//   ....[3]....
        /*01ec*/ 	.word	0x000018c0


	//   ....[4]....
        /*01f0*/ 	.word	0x00001e70


	//   ....[5]....
        /*01f4*/ 	.word	0x00001e80


	//   ....[6]....
        /*01f8*/ 	.word	0x00001ec0


	//   ....[7]....
        /*01fc*/ 	.word	0x00001ed0


	//----- nvinfo : EIATTR_EXIT_INSTR_OFFSETS
	.align		4
.L_64:
        /*0200*/ 	.byte	0x04, 0x1c
        /*0202*/ 	.short	(.L_66 - .L_65)


	//   ....[0]....
.L_65:
        /*0204*/ 	.word	0x00003990


	//   ....[1]....
        /*0208*/ 	.word	0x000039c0


	//----- nvinfo : EIATTR_REQNTID
	.align		4
.L_66:
        /*020c*/ 	.byte	0x04, 0x10
        /*020e*/ 	.short	(.L_68 - .L_67)
.L_67:
        /*0210*/ 	.word	0x00000080
        /*0214*/ 	.word	0x00000001
        /*0218*/ 	.word	0x00000001


	//----- nvinfo : EIATTR_CBANK_PARAM_SIZE
	.align		4
.L_68:
        /*021c*/ 	.byte	0x03, 0x19
        /*021e*/ 	.short	0x0088


	//----- nvinfo : EIATTR_PARAM_CBANK
	.align		4
        /*0220*/ 	.byte	0x04, 0x0a
        /*0222*/ 	.short	(.L_70 - .L_69)
	.align		4
.L_69:
        /*0224*/ 	.word	index@(.nv.constant0.attn_fwd)
        /*0228*/ 	.short	0x0210
        /*022a*/ 	.short	0x0088


	//----- nvinfo : EIATTR_SW_WAR
	.align		4
.L_70:
        /*022c*/ 	.byte	0x04, 0x36
        /*022e*/ 	.short	(.L_72 - .L_71)
.L_71:
        /*0230*/ 	.word	0x00000008
.L_72:


//--------------------- .nv.callgraph             --------------------------
	.section	.nv.callgraph,"",@"SHT_CUDA_CALLGRAPH"
	.align	4
	.sectionentsize	8
	.align		4
        /*0000*/ 	.word	0x00000000
	.align		4
        /*0004*/ 	.word	0xffffffff
	.align		4
        /*0008*/ 	.word	0x00000000
	.align		4
        /*000c*/ 	.word	0xfffffffe
	.align		4
        /*0010*/ 	.word	0x00000000
	.align		4
        /*0014*/ 	.word	0xfffffffd
	.align		4
        /*0018*/ 	.word	0x00000000
	.align		4
        /*001c*/ 	.word	0xfffffffc


//--------------------- .nv.constant4             --------------------------
	.section	.nv.constant4,"a",@progbits
	.align	8
	.align		8
.nv.constant4:
        /*0000*/ 	.dword	_$_str


//--------------------- .text.attn_fwd            --------------------------
	.section	.text.attn_fwd,"ax",@progbits
	.align	128
        .global         attn_fwd
        .type           attn_fwd,@function
        .size           attn_fwd,(.L_x_3 - attn_fwd)
        .other          attn_fwd,@"STO_CUDA_ENTRY STV_DEFAULT"
attn_fwd:
.text.attn_fwd:
[----:B------:R-:W-:Y:S01]  /*0000*/  LDC R1, c[0x0][0x28] ;  /* 0x00000a00ff017b82 */ /* 0x000fe20000000800 */
[----:B------:R-:W0:Y:S07]  /*0010*/  S2R R2, SR_TID.X ;  /* 0x0000000000027919 */ /* 0x000e2e0000002100 */
[----:B------:R-:W1:Y:S01]  /*0020*/  S2UR UR16, SR_CTAID.Y ;  /* 0x00000000001079c3 */ /* 0x000e620000002600 */
[----:B------:R-:W-:Y:S01]  /*0030*/  ULDC.64 UR4, c[0x0][0x240] ;  /* 0x0000900000047ab9 */ /* 0x000fe20000000a00 */
[----:B------:R-:W-:Y:S01]  /*0040*/  ULDC.64 UR18, c[0x0][0x208] ;  /* 0x0000820000127ab9 */ /* 0x000fe20000000a00 */
[----:B------:R-:W2:Y:S05]  /*0050*/  S2R R3, SR_CTAID.X ;  /* 0x0000000000037919 */ /* 0x000eaa0000002500 */
[----:B------:R-:W3:Y:S08]  /*0060*/  LDC R9, c[0x0][0x248] ;  /* 0x00009200ff097b82 */ /* 0x000ef00000000800 */
[----:B------:R-:W4:Y:S01]  /*0070*/  LDC.64 R12, c[0x0][0x210] ;  /* 0x00008400ff0c7b82 */ /* 0x000f220000000a00 */
[----:B-1----:R-:W-:-:S07]  /*0080*/  UIMAD UR4, UR16, UR4, URZ ;  /* 0x00000004100472a4 */ /* 0x002fce000f8e023f */
[----:B------:R-:W1:Y:S01]  /*0090*/  LDC R84, c[0x0][0x280] ;  /* 0x0000a000ff547b82 */ /* 0x000e620000000800 */
[----:B------:R-:W-:Y:S01]  /*00a0*/  USHF.L.U32 UR6, UR4, 0x1, URZ ;  /* 0x0000000104067899 */ /* 0x000fe2000800063f */
[----:B0-----:R-:W-:Y:S02]  /*00b0*/  LOP3.LUT R8, R2, 0x3f, RZ, 0xc0, !PT ;  /* 0x0000003f02087812 */ /* 0x001fe400078ec0ff */
[----:B------:R-:W-:-:S03]  /*00c0*/  SHF.R.U32.HI R10, RZ, 0x6, R2 ;  /* 0x00000006ff0a7819 */ /* 0x000fc60000011602 */
[----:B--2---:R-:W-:Y:S01]  /*00d0*/  IMAD R0, R3, 0x40, R8 ;  /* 0x0000004003007824 */ /* 0x004fe200078e0208 */
[----:B------:R-:W-:-:S03]  /*00e0*/  SGXT.U32 R10, R10, 0x1 ;  /* 0x000000010a0a781a */ /* 0x000fc60000000000 */
[----:B------:R-:W-:Y:S01]  /*00f0*/  IMAD R3, R0, UR5, RZ ;  /* 0x0000000500037c24 */ /* 0x000fe2000f8e02ff */
[----:B------:R-:W-:Y:S01]  /*0100*/  UIMAD.WIDE UR4, UR4, 0x2, URZ ;  /* 0x00000002040478a5 */ /* 0x000fe2000f8e023f */
[----:B---3--:R-:W-:Y:S02]  /*0110*/  IMAD R16, R10, R9, RZ ;  /* 0x000000090a107224 */ /* 0x008fe400078e02ff */
[C---:B------:R-:W-:Y:S02]  /*0120*/  IMAD.SHL.U32 R5, R3.reuse, 0x2, RZ ;  /* 0x0000000203057824 */ /* 0x040fe400078e00ff */
[----:B------:R-:W-:-:S03]  /*0130*/  IMAD.HI R6, R3, 0x2, RZ ;  /* 0x0000000203067827 */ /* 0x000fc600078e02ff */
[----:B----4-:R-:W-:Y:S01]  /*0140*/  IADD3 R4, P0, P1, R5, UR6, R12 ;  /* 0x0000000605047c10 */ /* 0x010fe2000f91e00c */
[----:B------:R-:W-:-:S03]  /*0150*/  IMAD R18, R9, 0x2, R16 ;  /* 0x0000000209127824 */ /* 0x000fc600078e0210 */
[----:B------:R-:W-:Y:S01]  /*0160*/  IADD3.X R3, R6, UR5, R13, P0, P1 ;  /* 0x0000000506037c10 */ /* 0x000fe200087e240d */
[C---:B------:R-:W-:Y:S01]  /*0170*/  IMAD R6, R9.reuse, 0x2, R18 ;  /* 0x0000000209067824 */ /* 0x040fe200078e0212 */
[-C--:B------:R-:W-:Y:S02]  /*0180*/  LEA R12, P0, R16, R4.reuse, 0x1 ;  /* 0x00000004100c7211 */ /* 0x080fe400078008ff */
[-C--:B------:R-:W-:Y:S01]  /*0190*/  LEA R14, P1, R18, R4.reuse, 0x1 ;  /* 0x00000004120e7211 */ /* 0x080fe200078208ff */
[C---:B------:R-:W-:Y:S01]  /*01a0*/  IMAD R22, R9.reuse, 0x2, R6 ;  /* 0x0000000209167824 */ /* 0x040fe200078e0206 */
[-C--:B------:R-:W-:Y:S02]  /*01b0*/  LEA.HI.X.SX32 R13, R16, R3.reuse, 0x1, P0 ;  /* 0x00000003100d7211 */ /* 0x080fe400000f0eff */
[-C--:B------:R-:W-:Y:S01]  /*01c0*/  LEA R16, P0, R6, R4.reuse, 0x1 ;  /* 0x0000000406107211 */ /* 0x080fe200078008ff */
[C---:B------:R-:W-:Y:S01]  /*01d0*/  IMAD R24, R9.reuse, 0x2, R22 ;  /* 0x0000000209187824 */ /* 0x040fe200078e0216 */
[-C--:B------:R-:W-:Y:S01]  /*01e0*/  LEA.HI.X.SX32 R15, R18, R3.reuse, 0x1, P1 ;  /* 0x00000003120f7211 */ /* 0x080fe200008f0eff */
[----:B------:R-:W2:Y:S01]  /*01f0*/  LDG.E.U16 R5, desc[UR18][R12.64] ;  /* 0x000000120c057981 */ /* 0x000ea2000c1e1500 */
[----:B------:R-:W-:Y:S01]  /*0200*/  LEA.HI.X.SX32 R17, R6, R3, 0x1, P0 ;  /* 0x0000000306117211 */ /* 0x000fe200000f0eff */
[----:B------:R-:W-:Y:S01]  /*0210*/  IMAD R26, R9, 0x2, R24 ;  /* 0x00000002091a7824 */ /* 0x000fe200078e0218 */
[-C--:B------:R-:W-:Y:S01]  /*0220*/  LEA R18, P0, R22, R4.reuse, 0x1 ;  /* 0x0000000416127211 */ /* 0x080fe200078008ff */
[----:B------:R0:W3:Y:S01]  /*0230*/  LDG.E.U16 R6, desc[UR18][R14.64] ;  /* 0x000000120e067981 */ /* 0x0000e2000c1e1500 */
[----:B------:R-:W-:-:S02]  /*0240*/  LEA R20, P1, R24, R4, 0x1 ;  /* 0x0000000418147211 */ /* 0x000fc400078208ff */
[-C--:B------:R-:W-:Y:S01]  /*0250*/  LEA.HI.X.SX32 R19, R22, R3.reuse, 0x1, P0 ;  /* 0x0000000316137211 */ /* 0x080fe200000f0eff */
[----:B------:R4:W5:Y:S01]  /*0260*/  LDG.E.U16 R7, desc[UR18][R16.64] ;  /* 0x0000001210077981 */ /* 0x000962000c1e1500 */
[-C--:B------:R-:W-:Y:S02]  /*0270*/  LEA.HI.X.SX32 R21, R24, R3.reuse, 0x1, P1 ;  /* 0x0000000318157211 */ /* 0x080fe400008f0eff */
[C---:B------:R-:W-:Y:S01]  /*0280*/  LEA R22, P0, R26.reuse, R4, 0x1 ;  /* 0x000000041a167211 */ /* 0x040fe200078008ff */
[----:B------:R1:W5:Y:S01]  /*0290*/  LDG.E.U16 R12, desc[UR18][R18.64] ;  /* 0x00000012120c7981 */ /* 0x000362000c1e1500 */
[C---:B------:R-:W-:Y:S02]  /*02a0*/  LEA R24, R9.reuse, R26, 0x1 ;  /* 0x0000001a09187211 */ /* 0x040fe400078e08ff */
[-C--:B------:R-:W-:Y:S01]  /*02b0*/  LEA.HI.X.SX32 R23, R26, R3.reuse, 0x1, P0 ;  /* 0x000000031a177211 */ /* 0x080fe200000f0eff */
[----:B------:R1:W3:Y:S02]  /*02c0*/  LDG.E.U16 R11, desc[UR18][R20.64] ;  /* 0x00000012140b7981 */ /* 0x0002e4000c1e1500 */
[C---:B------:R-:W-:Y:S01]  /*02d0*/  IMAD R26, R9.reuse, 0x2, R24 ;  /* 0x00000002091a7824 */ /* 0x040fe200078e0218 */
[C---:B0-----:R-:W-:Y:S01]  /*02e0*/  LEA R14, P0, R24.reuse, R4, 0x1 ;  /* 0x00000004180e7211 */ /* 0x041fe200078008ff */
[----:B------:R-:W5:Y:S02]  /*02f0*/  LDG.E.U16 R38, desc[UR18][R22.64] ;  /* 0x0000001216267981 */ /* 0x000f64000c1e1500 */
[----:B------:R-:W-:Y:S01]  /*0300*/  IMAD R28, R9, 0x2, R26 ;  /* 0x00000002091c7824 */ /* 0x000fe200078e021a */
[----:B------:R-:W-:-:S02]  /*0310*/  LEA.HI.X.SX32 R15, R24, R3, 0x1, P0 ;  /* 0x00000003180f7211 */ /* 0x000fc400000f0eff */
[-C--:B----4-:R-:W-:Y:S01]  /*0320*/  LEA R16, P0, R26, R4.reuse, 0x1 ;  /* 0x000000041a107211 */ /* 0x090fe200078008ff */
[C---:B------:R-:W-:Y:S01]  /*0330*/  IMAD R30, R9.reuse, 0x2, R28 ;  /* 0x00000002091e7824 */ /* 0x040fe200078e021c */
[-C--:B------:R-:W-:Y:S01]  /*0340*/  LEA R24, P1, R28, R4.reuse, 0x1 ;  /* 0x000000041c187211 */ /* 0x080fe200078208ff */
[----:B------:R0:W4:Y:S01]  /*0350*/  LDG.E.U16 R13, desc[UR18][R14.64] ;  /* 0x000000120e0d7981 */ /* 0x000122000c1e1500 */
[-C--:B------:R-:W-:Y:S01]  /*0360*/  LEA.HI.X.SX32 R17, R26, R3.reuse, 0x1, P0 ;  /* 0x000000031a117211 */ /* 0x080fe200000f0eff */
[C---:B------:R-:W-:Y:S01]  /*0370*/  IMAD R26, R9.reuse, 0x2, R30 ;  /* 0x00000002091a7824 */ /* 0x040fe200078e021e */
[-C--:B-1----:R-:W-:Y:S02]  /*0380*/  LEA R18, P0, R30, R4.reuse, 0x1 ;  /* 0x000000041e127211 */ /* 0x082fe400078008ff */
[-C--:B------:R-:W-:Y:S01]  /*0390*/  LEA.HI.X.SX32 R25, R28, R3.reuse, 0x1, P1 ;  /* 0x000000031c197211 */ /* 0x080fe200008f0eff */
[----:B------:R-:W4:Y:S01]  /*03a0*/  LDG.E.U16 R40, desc[UR18][R16.64] ;  /* 0x0000001210287981 */ /* 0x000f22000c1e1500 */
[-C--:B------:R-:W-:Y:S01]  /*03b0*/  LEA.HI.X.SX32 R19, R30, R3.reuse, 0x1, P0 ;  /* 0x000000031e137211 */ /* 0x080fe200000f0eff */
[C---:B------:R-:W-:Y:S01]  /*03c0*/  IMAD R28, R9.reuse, 0x2, R26 ;  /* 0x00000002091c7824 */ /* 0x040fe200078e021a */
[CC--:B------:R-:W-:Y:S01]  /*03d0*/  LEA R20, P0, R26.reuse, R4.reuse, 0x1 ;  /* 0x000000041a147211 */ /* 0x0c0fe200078008ff */
[----:B------:R1:W5:Y:S03]  /*03e0*/  LDG.E.U16 R29, desc[UR18][R24.64] ;  /* 0x00000012181d7981 */ /* 0x000366000c1e1500 */
[----:B------:R-:W-:Y:S01]  /*03f0*/  LEA.HI.X.SX32 R21, R26, R3, 0x1, P0 ;  /* 0x000000031a157211 */ /* 0x000fe200000f0eff */
[C---:B------:R-:W-:Y:S01]  /*0400*/  IMAD R26, R9.reuse, 0x2, R28 ;  /* 0x00000002091a7824 */ /* 0x040fe200078e021c */
[----:B0-----:R-:W-:Y:S01]  /*0410*/  LEA R14, P0, R28, R4, 0x1 ;  /* 0x000000041c0e7211 */ /* 0x001fe200078008ff */
[----:B------:R0:W4:Y:S03]  /*0420*/  LDG.E.U16 R42, desc[UR18][R18.64] ;  /* 0x00000012122a7981 */ /* 0x000126000c1e1500 */
[----:B------:R-:W-:Y:S01]  /*0430*/  LEA R30, R9, R26, 0x1 ;  /* 0x0000001a091e7211 */ /* 0x000fe200078e08ff */
[----:B------:R0:W4:Y:S01]  /*0440*/  LDG.E.U16 R31, desc[UR18][R20.64] ;  /* 0x00000012141f7981 */ /* 0x000122000c1e1500 */
[----:B------:R-:W-:-:S03]  /*0450*/  LEA R22, P1, R26, R4, 0x1 ;  /* 0x000000041a167211 */ /* 0x000fc600078208ff */
[C---:B-1----:R-:W-:Y:S01]  /*0460*/  IMAD R24, R9.reuse, 0x2, R30 ;  /* 0x0000000209187824 */ /* 0x042fe200078e021e */
[-C--:B------:R-:W-:Y:S02]  /*0470*/  LEA.HI.X.SX32 R23, R26, R3.reuse, 0x1, P1 ;  /* 0x000000031a177211 */ /* 0x080fe400008f0eff */
[-C--:B------:R-:W-:Y:S01]  /*0480*/  LEA.HI.X.SX32 R15, R28, R3.reuse, 0x1, P0 ;  /* 0x000000031c0f7211 */ /* 0x080fe200000f0eff */
[C---:B------:R-:W-:Y:S01]  /*0490*/  IMAD R26, R9.reuse, 0x2, R24 ;  /* 0x00000002091a7824 */ /* 0x040fe200078e0218 */
[CC--:B------:R-:W-:Y:S01]  /*04a0*/  LEA R16, P0, R30.reuse, R4.reuse, 0x1 ;  /* 0x000000041e107211 */ /* 0x0c0fe200078008ff */
[----:B------:R-:W4:Y:S02]  /*04b0*/  LDG.E.U16 R33, desc[UR18][R22.64] ;  /* 0x0000001216217981 */ /* 0x000f24000c1e1500 */
[C---:B------:R-:W-:Y:S01]  /*04c0*/  IMAD R28, R9.reuse, 0x2, R26 ;  /* 0x00000002091c7824 */ /* 0x040fe200078e021a */
[----:B------:R-:W-:Y:S01]  /*04d0*/  LEA.HI.X.SX32 R17, R30, R3, 0x1, P0 ;  /* 0x000000031e117211 */ /* 0x000fe200000f0eff */
[----:B------:R1:W4:Y:S01]  /*04e0*/  LDG.E.U16 R44, desc[UR18][R14.64] ;  /* 0x000000120e2c7981 */ /* 0x000322000c1e1500 */
[----:B0-----:R-:W-:Y:S01]  /*04f0*/  LEA R18, P0, R24, R4, 0x1 ;  /* 0x0000000418127211 */ /* 0x001fe200078008ff */
[----:B------:R-:W-:-:S02]  /*0500*/  IMAD R30, R9, 0x2, R28 ;  /* 0x00000002091e7824 */ /* 0x000fc400078e021c */
[----:B------:R0:W4:Y:S01]  /*0510*/  LDG.E.U16 R46, desc[UR18][R16.64] ;  /* 0x00000012102e7981 */ /* 0x000122000c1e1500 */
[-C--:B------:R-:W-:Y:S01]  /*0520*/  LEA.HI.X.SX32 R19, R24, R3.reuse, 0x1, P0 ;  /* 0x0000000318137211 */ /* 0x080fe200000f0eff */
[C---:B------:R-:W-:Y:S01]  /*0530*/  IMAD R32, R9.reuse, 0x2, R30 ;  /* 0x0000000209207824 */ /* 0x040fe200078e021e */
[-C--:B------:R-:W-:Y:S02]  /*0540*/  LEA R24, P1, R28, R4.reuse, 0x1 ;  /* 0x000000041c187211 */ /* 0x080fe400078208ff */
[-C--:B------:R-:W-:Y:S01]  /*0550*/  LEA R20, P0, R26, R4.reuse, 0x1 ;  /* 0x000000041a147211 */ /* 0x080fe200078008ff */
[----:B------:R0:W4:Y:S01]  /*0560*/  LDG.E.U16 R35, desc[UR18][R18.64] ;  /* 0x0000001212237981 */ /* 0x000122000c1e1500 */
[-C--:B------:R-:W-:Y:S01]  /*0570*/  LEA.HI.X.SX32 R25, R28, R3.reuse, 0x1, P1 ;  /* 0x000000031c197211 */ /* 0x080fe200008f0eff */
[C---:B------:R-:W-:Y:S01]  /*0580*/  IMAD R28, R9.reuse, 0x2, R32 ;  /* 0x00000002091c7824 */ /* 0x040fe200078e0220 */
[----:B------:R-:W-:Y:S02]  /*0590*/  LEA.HI.X.SX32 R21, R26, R3, 0x1, P0 ;  /* 0x000000031a157211 */ /* 0x000fe400000f0eff */
[----:B-1----:R-:W-:Y:S01]  /*05a0*/  LEA R14, P0, R30, R4, 0x1 ;  /* 0x000000041e0e7211 */ /* 0x002fe200078008ff */
[----:B------:R-:W4:Y:S01]  /*05b0*/  LDG.E.U16 R37, desc[UR18][R24.64] ;  /* 0x0000001218257981 */ /* 0x000f22000c1e1500 */
[----:B------:R-:W-:-:S02]  /*05c0*/  LEA R26, R9, R28, 0x1 ;  /* 0x0000001c091a7211 */ /* 0x000fc400078e08ff */
[-C--:B------:R-:W-:Y:S01]  /*05d0*/  LEA.HI.X.SX32 R15, R30, R3.reuse, 0x1, P0 ;  /* 0x000000031e0f7211 */ /* 0x080fe200000f0eff */
[----:B------:R1:W4:Y:S02]  /*05e0*/  LDG.E.U16 R48, desc[UR18][R20.64] ;  /* 0x0000001214307981 */ /* 0x000324000c1e1500 */
[C---:B------:R-:W-:Y:S01]  /*05f0*/  IMAD R30, R9.reuse, 0x2, R26 ;  /* 0x00000002091e7824 */ /* 0x040fe200078e021a */
[-C--:B0-----:R-:W-:Y:S01]  /*0600*/  LEA R16, P0, R32, R4.reuse, 0x1 ;  /* 0x0000000420107211 */ /* 0x081fe200078008ff */
[----:B------:R0:W4:Y:S02]  /*0610*/  LDG.E.U16 R50, desc[UR18][R14.64] ;  /* 0x000000120e327981 */ /* 0x000124000c1e1500 */
[C---:B------:R-:W-:Y:S01]  /*0620*/  IMAD R34, R9.reuse, 0x2, R30 ;  /* 0x0000000209227824 */ /* 0x040fe200078e021e */
[----:B------:R-:W-:Y:S02]  /*0630*/  LEA R22, P1, R26, R4, 0x1 ;  /* 0x000000041a167211 */ /* 0x000fe400078208ff */
[-C--:B------:R-:W-:Y:S01]  /*0640*/  LEA.HI.X.SX32 R17, R32, R3.reuse, 0x1, P0 ;  /* 0x0000000320117211 */ /* 0x080fe200000f0eff */
[----:B------:R-:W-:Y:S01]  /*0650*/  IMAD R32, R9, 0x2, R34 ;  /* 0x0000000209207824 */ /* 0x000fe200078e0222 */
[----:B------:R-:W-:-:S02]  /*0660*/  LEA.HI.X.SX32 R23, R26, R3, 0x1, P1 ;  /* 0x000000031a177211 */ /* 0x000fc400008f0eff */
[CC--:B------:R-:W-:Y:S01]  /*0670*/  LEA R18, P0, R30.reuse, R4.reuse, 0x1 ;  /* 0x000000041e127211 */ /* 0x0c0fe200078008ff */
[C---:B------:R-:W-:Y:S01]  /*0680*/  IMAD R26, R9.reuse, 0x2, R32 ;  /* 0x00000002091a7824 */ /* 0x040fe200078e0220 */
[----:B------:R0:W4:Y:S02]  /*0690*/  LDG.E.U16 R39, desc[UR18][R16.64] ;  /* 0x0000001210277981 */ /* 0x000124000c1e1500 */
[-C--:B------:R-:W-:Y:S01]  /*06a0*/  LEA.HI.X.SX32 R19, R30, R3.reuse, 0x1, P0 ;  /* 0x000000031e137211 */ /* 0x080fe200000f0eff */
[C---:B------:R-:W-:Y:S01]  /*06b0*/  IMAD R30, R9.reuse, 0x2, R26 ;  /* 0x00000002091e7824 */ /* 0x040fe200078e021a */
[C---:B-1----:R-:W-:Y:S01]  /*06c0*/  LEA R20, P0, R34.reuse, R4, 0x1 ;  /* 0x0000000422147211 */ /* 0x042fe200078008ff */
[----:B------:R1:W4:Y:S02]  /*06d0*/  LDG.E.U16 R41, desc[UR18][R22.64] ;  /* 0x0000001216297981 */ /* 0x000324000c1e1500 */
[C---:B0-----:R-:W-:Y:S01]  /*06e0*/  IMAD R14, R9.reuse, 0x2, R30 ;  /* 0x00000002090e7824 */ /* 0x041fe200078e021e */
[----:B------:R-:W-:Y:S01]  /*06f0*/  LEA.HI.X.SX32 R21, R34, R3, 0x1, P0 ;  /* 0x0000000322157211 */ /* 0x000fe200000f0eff */
[----:B------:R-:W4:Y:S03]  /*0700*/  LDG.E.U16 R52, desc[UR18][R18.64] ;  /* 0x0000001212347981 */ /* 0x000f26000c1e1500 */
[----:B------:R-:W-:Y:S01]  /*0710*/  LEA R34, R9, R14, 0x1 ;  /* 0x0000000e09227211 */ /* 0x000fe200078e08ff */
[----:B------:R0:W4:Y:S01]  /*0720*/  LDG.E.U16 R43, desc[UR18][R20.64] ;  /* 0x00000012142b7981 */ /* 0x000122000c1e1500 */
[----:B------:R-:W-:-:S03]  /*0730*/  LEA R16, P0, R30, R4, 0x1 ;  /* 0x000000041e107211 */ /* 0x000fc600078008ff */
[C---:B------:R-:W-:Y:S01]  /*0740*/  IMAD R36, R9.reuse, 0x2, R34 ;  /* 0x0000000209247824 */ /* 0x040fe200078e0222 */
[-C--:B------:R-:W-:Y:S02]  /*0750*/  LEA.HI.X.SX32 R17, R30, R3.reuse, 0x1, P0 ;  /* 0x000000031e117211 */ /* 0x080fe400000f0eff */
[-C--:B-1----:R-:W-:Y:S01]  /*0760*/  LEA R22, P0, R14, R4.reuse, 0x1 ;  /* 0x000000040e167211 */ /* 0x082fe200078008ff */
[C---:B------:R-:W-:Y:S01]  /*0770*/  IMAD R30, R9.reuse, 0x2, R36 ;  /* 0x00000002091e7824 */ /* 0x040fe200078e0224 */
[-C--:B------:R-:W-:Y:S02]  /*0780*/  LEA R24, P1, R26, R4.reuse, 0x1 ;  /* 0x000000041a187211 */ /* 0x080fe400078208ff */
[-C--:B------:R-:W-:Y:S02]  /*0790*/  LEA.HI.X.SX32 R23, R14, R3.reuse, 0x1, P0 ;  /* 0x000000030e177211 */ /* 0x080fe400000f0eff */
[-C--:B0-----:R-:W-:Y:S02]  /*07a0*/  LEA R20, P0, R30, R4.reuse, 0x1 ;  /* 0x000000041e147211 */ /* 0x081fe400078008ff */
[-C--:B------:R-:W-:Y:S01]  /*07b0*/  LEA.HI.X.SX32 R25, R26, R3.reuse, 0x1, P1 ;  /* 0x000000031a197211 */ /* 0x080fe200008f0eff */
[----:B------:R-:W-:Y:S01]  /*07c0*/  IMAD R18, R9, 0x2, R30 ;  /* 0x0000000209127824 */ /* 0x000fe200078e021e */
[----:B------:R-:W-:Y:S01]  /*07d0*/  LEA R26, P1, R36, R4, 0x1 ;  /* 0x00000004241a7211 */ /* 0x000fe200078208ff */
[----:B------:R-:W4:Y:S01]  /*07e0*/  LDG.E.U16 R23, desc[UR18][R22.64] ;  /* 0x0000001216177981 */ /* 0x000f22000c1e1500 */
[----:B------:R-:W-:-:S02]  /*07f0*/  LEA.HI.X.SX32 R21, R30, R3, 0x1, P0 ;  /* 0x000000031e157211 */ /* 0x000fc400000f0eff */
[-C--:B------:R-:W-:Y:S01]  /*0800*/  LEA R14, P0, R28, R4.reuse, 0x1 ;  /* 0x000000041c0e7211 */ /* 0x080fe200078008ff */
[----:B------:R0:W4:Y:S01]  /*0810*/  LDG.E.U16 R45, desc[UR18][R24.64] ;  /* 0x00000012182d7981 */ /* 0x000122000c1e1500 */
[-C--:B------:R-:W-:Y:S01]  /*0820*/  LEA.HI.X.SX32 R27, R36, R3.reuse, 0x1, P1 ;  /* 0x00000003241b7211 */ /* 0x080fe200008f0eff */
[----:B------:R-:W-:Y:S01]  /*0830*/  IMAD R9, R9, 0x2, R18 ;  /* 0x0000000209097824 */ /* 0x000fe200078e0212 */
[----:B------:R-:W-:Y:S01]  /*0840*/  LEA.HI.X.SX32 R15, R28, R3, 0x1, P0 ;  /* 0x000000031c0f7211 */ /* 0x000fe200000f0eff */
[----:B------:R1:W4:Y:S04]  /*0850*/  LDG.E.U16 R36, desc[UR18][R16.64] ;  /* 0x0000001210247981 */ /* 0x000328000c1e1500 */
[----:B------:R1:W4:Y:S01]  /*0860*/  LDG.E.U16 R47, desc[UR18][R26.64] ;  /* 0x000000121a2f7981 */ /* 0x000322000c1e1500 */
[----:B0-----:R-:W-:-:S03]  /*0870*/  LEA R24, P1, R18, R4, 0x1 ;  /* 0x0000000412187211 */ /* 0x001fc600078208ff */
[----:B------:R-:W4:Y:S01]  /*0880*/  LDG.E.U16 R20, desc[UR18][R20.64] ;  /* 0x0000001214147981 */ /* 0x000f22000c1e1500 */
[-C--:B-1----:R-:W-:Y:S02]  /*0890*/  LEA R16, P0, R32, R4.reuse, 0x1 ;  /* 0x0000000420107211 */ /* 0x082fe400078008ff */
[-C--:B------:R-:W-:Y:S01]  /*08a0*/  LEA.HI.X.SX32 R25, R18, R3.reuse, 0x1, P1 ;  /* 0x0000000312197211 */ /* 0x080fe200008f0eff */
[----:B------:R-:W4:Y:S01]  /*08b0*/  LDG.E.U16 R14, desc[UR18][R14.64] ;  /* 0x000000120e0e7981 */ /* 0x000f22000c1e1500 */
[-C--:B------:R-:W-:Y:S02]  /*08c0*/  LEA.HI.X.SX32 R17, R32, R3.reuse, 0x1, P0 ;  /* 0x0000000320117211 */ /* 0x080fe400000f0eff */
[CC--:B------:R-:W-:Y:S02]  /*08d0*/  LEA R18, P1, R34.reuse, R4.reuse, 0x1 ;  /* 0x0000000422127211 */ /* 0x0c0fe400078208ff */
[----:B------:R-:W-:Y:S01]  /*08e0*/  LEA R26, P0, R9, R4, 0x1 ;  /* 0x00000004091a7211 */ /* 0x000fe200078008ff */
[----:B------:R-:W4:Y:S01]  /*08f0*/  LDG.E.U16 R25, desc[UR18][R24.64] ;  /* 0x0000001218197981 */ /* 0x000f22000c1e1500 */
[----:B------:R-:W-:-:S02]  /*0900*/  LEA.HI.X.SX32 R19, R34, R3, 0x1, P1 ;  /* 0x0000000322137211 */ /* 0x000fc400008f0eff */
[----:B------:R-:W-:Y:S01]  /*0910*/  LEA.HI.X.SX32 R27, R9, R3, 0x1, P0 ;  /* 0x00000003091b7211 */ /* 0x000fe200000f0eff */
[----:B------:R-:W4:Y:S04]  /*0920*/  LDG.E.U16 R16, desc[UR18][R16.64] ;  /* 0x0000001210107981 */ /* 0x000f28000c1e1500 */
[----:B------:R-:W4:Y:S04]  /*0930*/  LDG.E.U16 R18, desc[UR18][R18.64] ;  /* 0x0000001212127981 */ /* 0x000f28000c1e1500 */
[----:B------:R0:W4:Y:S01]  /*0940*/  LDG.E.U16 R22, desc[UR18][R26.64] ;  /* 0x000000121a167981 */ /* 0x000122000c1e1500 */
[----:B------:R-:W1:Y:S01]  /*0950*/  S2UR UR6, SR_CgaCtaId ;  /* 0x00000000000679c3 */ /* 0x000e620000008800 */
[----:B------:R-:W-:Y:S01]  /*0960*/  SHF.R.S32.HI R80, RZ, 0x6, R2 ;  /* 0x00000006ff507819 */ /* 0x000fe20000011402 */
[----:B------:R-:W-:Y:S01]  /*0970*/  IMAD.SHL.U32 R3, R8, 0x2, RZ ;  /* 0x0000000208037824 */ /* 0x000fe200078e00ff */
[----:B------:R-:W-:-:S02]  /*0980*/  UMOV UR4, 0x400 ;  /* 0x0000040000047882 */ /* 0x000fc40000000000 */
[----:B------:R-:W-:Y:S02]  /*0990*/  SGXT R80, R80, 0x1 ;  /* 0x000000015050781a */ /* 0x000fe40000000200 */
[----:B------:R-:W-:Y:S02]  /*09a0*/  ISETP.GE.AND P0, PT, R84, 0x1, PT ;  /* 0x000000015400780c */ /* 0x000fe40003f06270 */
[----:B------:R-:W-:-:S04]  /*09b0*/  LOP3.LUT R80, R3, 0x90, R80, 0x78, !PT ;  /* 0x0000009003507812 */ /* 0x000fc800078e7850 */
[C---:B------:R-:W-:Y:S02]  /*09c0*/  LOP3.LUT R81, R80.reuse, 0x20, RZ, 0x3c, !PT ;  /* 0x0000002050517812 */ /* 0x040fe400078e3cff */
[C---:B------:R-:W-:Y:S02]  /*09d0*/  LOP3.LUT R82, R80.reuse, 0x40, RZ, 0x3c, !PT ;  /* 0x0000004050527812 */ /* 0x040fe400078e3cff */
[----:B------:R-:W-:Y:S01]  /*09e0*/  LOP3.LUT R83, R80, 0x60, RZ, 0x3c, !PT ;  /* 0x0000006050537812 */ /* 0x000fe200078e3cff */
[----:B-1----:R-:W-:Y:S01]  /*09f0*/  ULEA UR6, UR6, UR4, 0x18 ;  /* 0x0000000406067291 */ /* 0x002fe2000f8ec03f */
[----:B------:R-:W-:Y:S01]  /*0a00*/  IMAD.MOV.U32 R4, RZ, RZ, -0x800000 ;  /* 0xff800000ff047424 */ /* 0x000fe200078e00ff */
[----:B0-----:R-:W-:Y:S01]  /*0a10*/  CS2R R26, SRZ ;  /* 0x00000000001a7805 */ /* 0x001fe2000001ff00 */
[----:B------:R-:W-:Y:S01]  /*0a20*/  IMAD.MOV.U32 R85, RZ, RZ, 0x3f800000 ;  /* 0x3f800000ff557424 */ /* 0x000fe200078e00ff */
[----:B------:R-:W-:Y:S01]  /*0a30*/  CS2R R54, SRZ ;  /* 0x0000000000367805 */ /* 0x000fe2000001ff00 */
[----:B------:R-:W-:-:S04]  /*0a40*/  IMAD.MOV.U32 R3, RZ, RZ, -0x800000 ;  /* 0xff800000ff037424 */ /* 0x000fc800078e00ff */
[----:B--2---:R-:W-:Y:S04]  /*0a50*/  STS.U16 [R80+UR6], R5 ;  /* 0x0000000550007988 */ /* 0x004fe80008000406 */
[----:B---3--:R-:W-:Y:S04]  /*0a60*/  STS.U16 [R80+UR6+0x400], R11 ;  /* 0x0004000b50007988 */ /* 0x008fe80008000406 */
[----:B-----5:R0:W-:Y:S02]  /*0a70*/  STS.U16 [R80+UR6+0x800], R29 ;  /* 0x0008001d50007988 */ /* 0x0201e40008000406 */
[----:B0-----:R-:W-:-:S02]  /*0a80*/  CS2R R28, SRZ ;  /* 0x00000000001c7805 */ /* 0x001fc4000001ff00 */
[----:B----4-:R0:W-:Y:S02]  /*0a90*/  STS.U16 [R80+UR6+0xc00], R33 ;  /* 0x000c002150007988 */ /* 0x0101e40008000406 */
[----:B0-----:R-:W-:Y:S02]  /*0aa0*/  CS2R R32, SRZ ;  /* 0x0000000000207805 */ /* 0x001fe4000001ff00 */
[----:B------:R-:W-:Y:S04]  /*0ab0*/  STS.U16 [R80+UR6+0x1000], R37 ;  /* 0x0010002550007988 */ /* 0x000fe80008000406 */
[----:B------:R-:W-:Y:S04]  /*0ac0*/  STS.U16 [R80+UR6+0x1400], R41 ;  /* 0x0014002950007988 */ /* 0x000fe80008000406 */
[----:B------:R-:W-:Y:S04]  /*0ad0*/  STS.U16 [R80+UR6+0x1800], R45 ;  /* 0x0018002d50007988 */ /* 0x000fe80008000406 */
[----:B------:R-:W-:Y:S04]  /*0ae0*/  STS.U16 [R80+UR6+0x1c00], R47 ;  /* 0x001c002f50007988 */ /* 0x000fe80008000406 */
[----:B------:R0:W-:Y:S04]  /*0af0*/  STS.U16 [R81+UR6+0x100], R6 ;  /* 0x0001000651007988 */ /* 0x0001e80008000406 */
[----:B------:R-:W-:Y:S04]  /*0b00*/  STS.U16 [R81+UR6+0x500], R38 ;  /* 0x0005002651007988 */ /* 0x000fe80008000406 */
        /* <DEDUP_REMOVED lines=8> */
[----:B------:R1:W-:Y:S04]  /*0b90*/  STS.U16 [R82+UR6+0xa00], R31 ;  /* 0x000a001f52007988 */ /* 0x0003e80008000406 */
[----:B------:R2:W-:Y:S04]  /*0ba0*/  STS.U16 [R82+UR6+0xe00], R35 ;  /* 0x000e002352007988 */ /* 0x0005e80008000406 */
[----:B------:R-:W-:Y:S04]  /*0bb0*/  STS.U16 [R82+UR6+0x1200], R39 ;  /* 0x0012002752007988 */ /* 0x000fe80008000406 */
[----:B------:R-:W-:Y:S04]  /*0bc0*/  STS.U16 [R82+UR6+0x1600], R43 ;  /* 0x0016002b52007988 */ /* 0x000fe80008000406 */
[----:B------:R-:W-:Y:S04]  /*0bd0*/  STS.U16 [R82+UR6+0x1a00], R23 ;  /* 0x001a001752007988 */ /* 0x000fe80008000406 */
[----:B------:R3:W-:Y:S01]  /*0be0*/  STS.U16 [R82+UR6+0x1e00], R25 ;  /* 0x001e001952007988 */ /* 0x0007e20008000406 */
[----:B0-----:R-:W-:-:S03]  /*0bf0*/  MOV R6, 0x3f800000 ;  /* 0x3f80000000067802 */ /* 0x001fc60000000f00 */
[----:B------:R-:W-:Y:S01]  /*0c00*/  STS.U16 [R83+UR6+0x300], R12 ;  /* 0x0003000c53007988 */ /* 0x000fe20008000406 */
[----:B-1----:R-:W-:-:S03]  /*0c10*/  CS2R R30, SRZ ;  /* 0x00000000001e7805 */ /* 0x002fc6000001ff00 */
[----:B------:R0:W-:Y:S01]  /*0c20*/  STS.U16 [R83+UR6+0x700], R40 ;  /* 0x0007002853007988 */ /* 0x0001e20008000406 */
[----:B--2---:R-:W-:-:S03]  /*0c30*/  CS2R R34, SRZ ;  /* 0x0000000000227805 */ /* 0x004fc6000001ff00 */
[----:B------:R1:W-:Y:S01]  /*0c40*/  STS.U16 [R83+UR6+0xb00], R44 ;  /* 0x000b002c53007988 */ /* 0x0003e20008000406 */
[----:B---3--:R-:W-:-:S03]  /*0c50*/  CS2R R24, SRZ ;  /* 0x0000000000187805 */ /* 0x008fc6000001ff00 */
[----:B------:R2:W-:Y:S01]  /*0c60*/  STS.U16 [R83+UR6+0xf00], R48 ;  /* 0x000f003053007988 */ /* 0x0005e20008000406 */
[----:B------:R-:W-:-:S03]  /*0c70*/  CS2R R36, SRZ ;  /* 0x0000000000247805 */ /* 0x000fc6000001ff00 */
[----:B------:R3:W-:Y:S01]  /*0c80*/  STS.U16 [R83+UR6+0x1300], R14 ;  /* 0x0013000e53007988 */ /* 0x0007e20008000406 */
[----:B------:R-:W-:-:S03]  /*0c90*/  CS2R R38, SRZ ;  /* 0x0000000000267805 */ /* 0x000fc6000001ff00 */
[----:B------:R3:W-:Y:S01]  /*0ca0*/  STS.U16 [R83+UR6+0x1700], R16 ;  /* 0x0017001053007988 */ /* 0x0007e20008000406 */
[----:B0-----:R-:W-:-:S03]  /*0cb0*/  CS2R R40, SRZ ;  /* 0x0000000000287805 */ /* 0x001fc6000001ff00 */
[----:B------:R3:W-:Y:S01]  /*0cc0*/  STS.U16 [R83+UR6+0x1b00], R18 ;  /* 0x001b001253007988 */ /* 0x0007e20008000406 */
[----:B------:R-:W-:-:S03]  /*0cd0*/  CS2R R42, SRZ ;  /* 0x00000000002a7805 */ /* 0x000fc6000001ff00 */
[----:B------:R3:W-:Y:S01]  /*0ce0*/  STS.U16 [R83+UR6+0x1f00], R22 ;  /* 0x001f001653007988 */ /* 0x0007e20008000406 */
[----:B-1----:R-:W-:Y:S02]  /*0cf0*/  CS2R R44, SRZ ;  /* 0x00000000002c7805 */ /* 0x002fe4000001ff00 */
[----:B------:R-:W-:Y:S02]  /*0d00*/  CS2R R46, SRZ ;  /* 0x00000000002e7805 */ /* 0x000fe4000001ff00 */
[----:B--2---:R-:W-:Y:S02]  /*0d10*/  CS2R R48, SRZ ;  /* 0x0000000000307805 */ /* 0x004fe4000001ff00 */
[----:B------:R-:W-:Y:S02]  /*0d20*/  CS2R R50, SRZ ;  /* 0x0000000000327805 */ /* 0x000fe4000001ff00 */
[----:B------:R-:W-:Y:S01]  /*0d30*/  CS2R R52, SRZ ;  /* 0x0000000000347805 */ /* 0x000fe2000001ff00 */
[----:B---3--:R-:W-:Y:S06]  /*0d40*/  @!P0 BRA `(.L_x_0) ;  /* 0x0000001000948947 */ /* 0x008fec0003800000 */
[----:B------:R-:W0:Y:S01]  /*0d50*/  LDC.64 R6, c[0x0][0x250] ;  /* 0x00009400ff067b82 */ /* 0x000e220000000a00 */
[----:B------:R-:W-:Y:S01]  /*0d60*/  ULDC UR4, c[0x0][0x258] ;  /* 0x0000960000047ab9 */ /* 0x000fe20000000800 */
[----:B------:R-:W-:Y:S01]  /*0d70*/  USHF.R.U32.HI UR8, URZ, 0x4, UR6 ;  /* 0x000000043f087899 */ /* 0x000fe20008011606 */
[----:B------:R-:W-:Y:S01]  /*0d80*/  IMAD R8, R8, UR4, RZ ;  /* 0x0000000408087c24 */ /* 0x000fe2000f8e02ff */
[----:B------:R-:W-:Y:S01]  /*0d90*/  ULDC.64 UR4, c[0x0][0x218] ;  /* 0x0000860000047ab9 */ /* 0x000fe20000000a00 */
[----:B------:R-:W-:Y:S01]  /*0da0*/  UIADD3 UR7, UR6, 0x2000, URZ ;  /* 0x0000200006077890 */ /* 0x000fe2000fffe03f */
[----:B------:R-:W-:Y:S01]  /*0db0*/  IMAD.MOV.U32 R88, RZ, RZ, -0x800000 ;  /* 0xff800000ff587424 */ /* 0x000fe200078e00ff */
[----:B------:R-:W-:Y:S01]  /*0dc0*/  USGXT.U32 UR8, UR8, 0xe ;  /* 0x0000000e0808789a */ /* 0x000fe20008000000 */
[----:B------:R-:W1:Y:S01]  /*0dd0*/  LDC.64 R4, c[0x0][0x260] ;  /* 0x00009800ff047b82 */ /* 0x000e620000000a00 */
[----:B------:R-:W-:Y:S01]  /*0de0*/  IMAD.SHL.U32 R12, R8, 0x2, RZ ;  /* 0x00000002080c7824 */ /* 0x000fe200078e00ff */
[----:B------:R-:W-:Y:S01]  /*0df0*/  USHF.R.U32.HI UR7, URZ, 0x4, UR7 ;  /* 0x000000043f077899 */ /* 0x000fe20008011607 */
[----:B------:R-:W-:Y:S01]  /*0e00*/  IMAD.MOV.U32 R87, RZ, RZ, RZ ;  /* 0x000000ffff577224 */ /* 0x000fe200078e00ff */
[----:B------:R-:W-:Y:S01]  /*0e10*/  UIADD3 UR12, UP0, UR8, 0x80, URZ ;  /* 0x00000080080c7890 */ /* 0x000fe2000ff1e03f */
[----:B------:R-:W-:Y:S01]  /*0e20*/  IMAD.MOV.U32 R89, RZ, RZ, RZ ;  /* 0x000000ffff597224 */ /* 0x000fe200078e00ff */
[----:B------:R-:W-:Y:S01]  /*0e30*/  USGXT.U32 UR10, UR7, 0xe ;  /* 0x0000000e070a789a */ /* 0x000fe20008000000 */
[----:B------:R-:W-:Y:S01]  /*0e40*/  IMAD.MOV.U32 R86, RZ, RZ, -0x800000 ;  /* 0xff800000ff567424 */ /* 0x000fe200078e00ff */
[----:B------:R-:W2:Y:S01]  /*0e50*/  LDC R28, c[0x0][0x268] ;  /* 0x00009a00ff1c7b82 */ /* 0x000ea20000000800 */
[----:B------:R-:W-:Y:S01]  /*0e60*/  IMAD.MOV.U32 R85, RZ, RZ, 0x3f800000 ;  /* 0x3f800000ff557424 */ /* 0x000fe200078e00ff */
[----:B------:R-:W-:-:S02]  /*0e70*/  CS2R R30, SRZ ;  /* 0x00000000001e7805 */ /* 0x000fc4000001ff00 */
[----:B------:R-:W-:Y:S02]  /*0e80*/  CS2R R32, SRZ ;  /* 0x0000000000207805 */ /* 0x000fe4000001ff00 */
[----:B------:R-:W-:Y:S02]  /*0e90*/  CS2R R34, SRZ ;  /* 0x0000000000227805 */ /* 0x000fe4000001ff00 */
[----:B------:R-:W-:Y:S02]  /*0ea0*/  CS2R R36, SRZ ;  /* 0x0000000000247805 */ /* 0x000fe4000001ff00 */
[----:B------:R-:W-:Y:S02]  /*0eb0*/  CS2R R38, SRZ ;  /* 0x0000000000267805 */ /* 0x000fe4000001ff00 */
[----:B------:R-:W-:Y:S01]  /*0ec0*/  CS2R R40, SRZ ;  /* 0x0000000000287805 */ /* 0x000fe2000001ff00 */
[----:B0-----:R-:W-:Y:S01]  /*0ed0*/  IMAD R6, R6, UR16, RZ ;  /* 0x0000001006067c24 */ /* 0x001fe2000f8e02ff */
[----:B------:R-:W-:Y:S01]  /*0ee0*/  CS2R R42, SRZ ;  /* 0x00000000002a7805 */ /* 0x000fe2000001ff00 */
[----:B------:R-:W-:Y:S01]  /*0ef0*/  IMAD R10, R10, R7, RZ ;  /* 0x000000070a0a7224 */ /* 0x000fe200078e02ff */
[----:B------:R-:W-:Y:S01]  /*0f00*/  CS2R R44, SRZ ;  /* 0x00000000002c7805 */ /* 0x000fe2000001ff00 */
[C---:B------:R-:W-:Y:S01]  /*0f10*/  IMAD.SHL.U32 R3, R6.reuse, 0x2, RZ ;  /* 0x0000000206037824 */ /* 0x040fe200078e00ff */
[----:B------:R-:W-:Y:S01]  /*0f20*/  CS2R R46, SRZ ;  /* 0x00000000002e7805 */ /* 0x000fe2000001ff00 */
[----:B------:R-:W-:Y:S01]  /*0f30*/  IMAD.HI R6, R6, 0x2, RZ ;  /* 0x0000000206067827 */ /* 0x000fe200078e02ff */
[----:B------:R-:W-:-:S02]  /*0f40*/  CS2R R48, SRZ ;  /* 0x0000000000307805 */ /* 0x000fc4000001ff00 */
[----:B------:R-:W-:Y:S02]  /*0f50*/  CS2R R50, SRZ ;  /* 0x0000000000327805 */ /* 0x000fe4000001ff00 */
[----:B------:R-:W-:Y:S01]  /*0f60*/  IADD3 R65, P0, P1, R12, UR4, R3 ;  /* 0x000000040c417c10 */ /* 0x000fe2000f91e003 */
[----:B------:R-:W-:Y:S01]  /*0f70*/  IMAD.HI R3, R8, 0x2, RZ ;  /* 0x0000000208037827 */ /* 0x000fe200078e02ff */
[----:B------:R-:W-:Y:S02]  /*0f80*/  LOP3.LUT R12, R2, 0xf, RZ, 0xc0, !PT ;  /* 0x0000000f020c7812 */ /* 0x000fe400078ec0ff */
[----:B------:R-:W-:Y:S02]  /*0f90*/  CS2R R52, SRZ ;  /* 0x0000000000347805 */ /* 0x000fe4000001ff00 */
[----:B------:R-:W-:Y:S01]  /*0fa0*/  SHF.R.U32.HI R8, RZ, 0x4, R2 ;  /* 0x00000004ff087819 */ /* 0x000fe20000011602 */
[----:B-1----:R-:W-:Y:S01]  /*0fb0*/  IMAD R4, R4, UR16, RZ ;  /* 0x0000001004047c24 */ /* 0x002fe2000f8e02ff */
[----:B------:R-:W-:Y:S01]  /*0fc0*/  IADD3.X R17, R3, UR5, R6, P0, P1 ;  /* 0x0000000503117c10 */ /* 0x000fe200087e2406 */
[----:B------:R-:W-:Y:S01]  /*0fd0*/  IMAD R12, R12, R5, RZ ;  /* 0x000000050c0c7224 */ /* 0x000fe200078e02ff */
[----:B------:R-:W-:Y:S01]  /*0fe0*/  SGXT.U32 R3, R8, 0x3 ;  /* 0x000000030803781a */ /* 0x000fe20000000000 */
[C---:B------:R-:W-:Y:S01]  /*0ff0*/  IMAD R6, R7.reuse, 0x2, R10 ;  /* 0x0000000207067824 */ /* 0x040fe200078e020a */
[----:B------:R-:W-:Y:S01]  /*1000*/  ULDC.64 UR4, c[0x0][0x220] ;  /* 0x0000880000047ab9 */ /* 0x000fe20000000a00 */
[----:B------:R-:W-:Y:S01]  /*1010*/  IMAD.SHL.U32 R9, R4, 0x2, RZ ;  /* 0x0000000204097824 */ /* 0x000fe200078e00ff */
[----:B------:R-:W-:Y:S01]  /*1020*/  SHF.L.U32 R14, R12, 0x1, RZ ;  /* 0x000000010c0e7819 */ /* 0x000fe200000006ff */
[C---:B------:R-:W-:Y:S01]  /*1030*/  IMAD R8, R7.reuse, 0x2, R6 ;  /* 0x0000000207087824 */ /* 0x040fe200078e0206 */
[----:B------:R-:W-:Y:S01]  /*1040*/  LEA R76, P3, R6, R65, 0x1 ;  /* 0x00000041064c7211 */ /* 0x000fe200078608ff */
[----:B------:R-:W-:Y:S01]  /*1050*/  IMAD.HI R16, R12, 0x2, RZ ;  /* 0x000000020c107827 */ /* 0x000fe200078e02ff */
[----:B------:R-:W-:Y:S01]  /*1060*/  IADD3 R24, P0, P1, R14, UR4, R9 ;  /* 0x000000040e187c10 */ /* 0x000fe2000f91e009 */
[----:B------:R-:W-:Y:S01]  /*1070*/  UMOV UR4, URZ ;  /* 0x0000003f00047c82 */ /* 0x000fe20008000000 */
[----:B------:R-:W-:Y:S01]  /*1080*/  LEA.HI.X.SX32 R77, R6, R17, 0x1, P3 ;  /* 0x00000011064d7211 */ /* 0x000fe200018f0eff */
[----:B------:R-:W-:Y:S01]  /*1090*/  IMAD.HI R9, R4, 0x2, RZ ;  /* 0x0000000204097827 */ /* 0x000fe200078e02ff */
[-C--:B------:R-:W-:Y:S01]  /*10a0*/  LEA R78, P2, R10, R65.reuse, 0x1 ;  /* 0x000000410a4e7211 */ /* 0x080fe200078408ff */
[----:B------:R-:W-:Y:S01]  /*10b0*/  UIADD3.X UR13, UR4, 0x40000040, URZ, UP0, !UPT ;  /* 0x40000040040d7890 */ /* 0x000fe200087fe43f */
[----:B------:R-:W-:Y:S01]  /*10c0*/  LEA R74, P4, R8, R65, 0x1 ;  /* 0x00000041084a7211 */ /* 0x000fe200078808ff */
[----:B------:R-:W-:Y:S01]  /*10d0*/  IMAD R4, R7, 0x2, R8 ;  /* 0x0000000207047824 */ /* 0x000fe200078e0208 */
[-C--:B------:R-:W-:Y:S01]  /*10e0*/  LEA.HI.X.SX32 R79, R10, R17.reuse, 0x1, P2 ;  /* 0x000000110a4f7211 */ /* 0x080fe200010f0eff */
[----:B--2---:R-:W-:Y:S01]  /*10f0*/  IMAD R11, R3, R28, RZ ;  /* 0x0000001c030b7224 */ /* 0x004fe200078e02ff */
[----:B------:R-:W-:Y:S01]  /*1100*/  LEA.HI.X.SX32 R75, R8, R17, 0x1, P4 ;  /* 0x00000011084b7211 */ /* 0x000fe200020f0eff */
[C---:B------:R-:W-:Y:S01]  /*1110*/  IMAD R12, R7.reuse, 0x2, R4 ;  /* 0x00000002070c7824 */ /* 0x040fe200078e0204 */
[----:B------:R-:W-:Y:S01]  /*1120*/  LEA R72, P2, R4, R65, 0x1 ;  /* 0x0000004104487211 */ /* 0x000fe200078408ff */
[----:B------:R-:W-:Y:S01]  /*1130*/  IMAD R13, R28, 0x8, R11 ;  /* 0x000000081c0d7824 */ /* 0x000fe200078e020b */
[----:B------:R-:W-:Y:S01]  /*1140*/  IADD3.X R26, R16, UR5, R9, P0, P1 ;  /* 0x00000005101a7c10 */ /* 0x000fe200087e2409 */
[C---:B------:R-:W-:Y:S01]  /*1150*/  IMAD R14, R7.reuse, 0x2, R12 ;  /* 0x00000002070e7824 */ /* 0x040fe200078e020c */
[----:B------:R-:W-:Y:S01]  /*1160*/  LEA.HI.X.SX32 R73, R4, R17, 0x1, P2 ;  /* 0x0000001104497211 */ /* 0x000fe200010f0eff */
[----:B------:R-:W-:Y:S01]  /*1170*/  IMAD R15, R28, 0x8, R13 ;  /* 0x000000081c0f7824 */ /* 0x000fe200078e020d */
[-C--:B------:R-:W-:Y:S01]  /*1180*/  LEA R70, P2, R12, R65.reuse, 0x1 ;  /* 0x000000410c467211 */ /* 0x080fe200078408ff */
[----:B------:R-:W-:Y:S01]  /*1190*/  UIADD3 UR14, UP0, UR10, 0x2, URZ ;  /* 0x000000020a0e7890 */ /* 0x000fe2000ff1e03f */
[C---:B------:R-:W-:Y:S01]  /*11a0*/  LEA R6, R7.reuse, R14, 0x1 ;  /* 0x0000000e07067211 */ /* 0x040fe200078e08ff */
[----:B------:R-:W-:Y:S01]  /*11b0*/  IMAD R8, R28, 0x8, R15 ;  /* 0x000000081c087824 */ /* 0x000fe200078e020f */
[-C--:B------:R-:W-:Y:S01]  /*11c0*/  LEA R68, P3, R14, R65.reuse, 0x1 ;  /* 0x000000410e447211 */ /* 0x080fe200078608ff */
[----:B------:R-:W-:Y:S01]  /*11d0*/  UMOV UR5, URZ ;  /* 0x0000003f00057c82 */ /* 0x000fe20008000000 */
[C---:B------:R-:W-:Y:S01]  /*11e0*/  LEA R66, P4, R6.reuse, R65, 0x1 ;  /* 0x0000004106427211 */ /* 0x040fe200078808ff */
[----:B------:R-:W-:Y:S01]  /*11f0*/  IMAD R3, R7, 0x2, R6 ;  /* 0x0000000207037824 */ /* 0x000fe200078e0206 */
[----:B------:R-:W-:Y:S01]  /*1200*/  LEA R22, P0, R11, R24, 0x1 ;  /* 0x000000180b167211 */ /* 0x000fe200078008ff */
[----:B------:R-:W-:Y:S01]  /*1210*/  UIADD3.X UR15, UR5, 0x40000040, URZ, UP0, !UPT ;  /* 0x40000040050f7890 */ /* 0x000fe200087fe43f */
[----:B------:R-:W-:-:S02]  /*1220*/  LEA.HI.X.SX32 R67, R6, R17, 0x1, P4 ;  /* 0x0000001106437211 */ /* 0x000fc400020f0eff */
[----:B------:R-:W-:Y:S02]  /*1230*/  CS2R R54, SRZ ;  /* 0x0000000000367805 */ /* 0x000fe4000001ff00 */
[C---:B------:R-:W-:Y:S01]  /*1240*/  LEA R64, P5, R3.reuse, R65, 0x1 ;  /* 0x0000004103407211 */ /* 0x040fe200078a08ff */
[----:B------:R-:W-:Y:S01]  /*1250*/  UIADD3.64 UR20, UR12, 0x80, URZ ;  /* 0x000000800c147897 */ /* 0x000fe2000fffe03f */
[-C--:B------:R-:W-:Y:S01]  /*1260*/  LEA.HI.X.SX32 R71, R12, R17.reuse, 0x1, P2 ;  /* 0x000000110c477211 */ /* 0x080fe200010f0eff */
[----:B------:R-:W-:Y:S01]  /*1270*/  UIADD3.64 UR24, UR12, 0x100, URZ ;  /* 0x000001000c187897 */ /* 0x000fe2000fffe03f */
[-C--:B------:R-:W-:Y:S01]  /*1280*/  LEA.HI.X.SX32 R65, R3, R17.reuse, 0x1, P5 ;  /* 0x0000001103417211 */ /* 0x080fe200028f0eff */
[C---:B------:R-:W-:Y:S01]  /*1290*/  IMAD R3, R28.reuse, 0x8, R8 ;  /* 0x000000081c037824 */ /* 0x040fe200078e0208 */
[----:B------:R-:W-:Y:S01]  /*12a0*/  LEA.HI.X.SX32 R23, R11, R26, 0x1, P0 ;  /* 0x0000001a0b177211 */ /* 0x000fe200000f0eff */
[----:B------:R-:W-:Y:S01]  /*12b0*/  UIADD3.64 UR22, UR14, 0x2, URZ ;  /* 0x000000020e167897 */ /* 0x000fe2000fffe03f */
[-C--:B------:R-:W-:Y:S01]  /*12c0*/  LEA R20, P1, R13, R24.reuse, 0x1 ;  /* 0x000000180d147211 */ /* 0x080fe200078208ff */
[----:B------:R-:W-:Y:S01]  /*12d0*/  IMAD R4, R28, 0x8, R3 ;  /* 0x000000081c047824 */ /* 0x000fe200078e0203 */
[-C--:B------:R-:W-:Y:S01]  /*12e0*/  LEA R18, P0, R15, R24.reuse, 0x1 ;  /* 0x000000180f127211 */ /* 0x080fe200078008ff */
[----:B------:R-:W-:Y:S01]  /*12f0*/  UIADD3.64 UR26, UR14, 0x4, URZ ;  /* 0x000000040e1a7897 */ /* 0x000fe2000fffe03f */
[----:B------:R-:W-:Y:S01]  /*1300*/  LEA R16, P2, R8, R24, 0x1 ;  /* 0x0000001808107211 */ /* 0x000fe200078408ff */
[----:B------:R-:W-:Y:S01]  /*1310*/  IMAD R6, R28, 0x8, R4 ;  /* 0x000000081c067824 */ /* 0x000fe200078e0204 */
[----:B------:R-:W-:Y:S01]  /*1320*/  LEA.HI.X.SX32 R69, R14, R17, 0x1, P3 ;  /* 0x000000110e457211 */ /* 0x000fe200018f0eff */
[----:B------:R-:W-:Y:S01]  /*1330*/  ULDC UR17, c[0x0][0x238] ;  /* 0x00008e0000117ab9 */ /* 0x000fe20000000800 */
[-C--:B------:R-:W-:Y:S01]  /*1340*/  LEA.HI.X.SX32 R21, R13, R26.reuse, 0x1, P1 ;  /* 0x0000001a0d157211 */ /* 0x080fe200008f0eff */
[----:B------:R-:W-:Y:S01]  /*1350*/  IMAD R9, R28, 0x8, R6 ;  /* 0x000000081c097824 */ /* 0x000fe200078e0206 */
[----:B------:R-:W-:-:S02]  /*1360*/  LEA.HI.X.SX32 R19, R15, R26, 0x1, P0 ;  /* 0x0000001a0f137211 */ /* 0x000fc400000f0eff */
[----:B------:R-:W-:Y:S02]  /*1370*/  CS2R R28, SRZ ;  /* 0x00000000001c7805 */ /* 0x000fe4000001ff00 */
[----:B------:R-:W-:Y:S02]  /*1380*/  LEA.HI.X.SX32 R17, R8, R26, 0x1, P2 ;  /* 0x0000001a08117211 */ /* 0x000fe400010f0eff */
[-C--:B------:R-:W-:Y:S02]  /*1390*/  LEA R14, P0, R3, R24.reuse, 0x1 ;  /* 0x00000018030e7211 */ /* 0x080fe400078008ff */
[-C--:B------:R-:W-:Y:S02]  /*13a0*/  LEA R12, P1, R4, R24.reuse, 0x1 ;  /* 0x00000018040c7211 */ /* 0x080fe400078208ff */
[-C--:B------:R-:W-:Y:S02]  /*13b0*/  LEA R10, P2, R6, R24.reuse, 0x1 ;  /* 0x00000018060a7211 */ /* 0x080fe400078408ff */
[----:B------:R-:W-:-:S02]  /*13c0*/  LEA R8, P3, R9, R24, 0x1 ;  /* 0x0000001809087211 */ /* 0x000fc400078608ff */
[----:B------:R-:W-:Y:S02]  /*13d0*/  CS2R R24, SRZ ;  /* 0x0000000000187805 */ /* 0x000fe4000001ff00 */
[-C--:B------:R-:W-:Y:S02]  /*13e0*/  LEA.HI.X.SX32 R15, R3, R26.reuse, 0x1, P0 ;  /* 0x0000001a030f7211 */ /* 0x080fe400000f0eff */
[-C--:B------:R-:W-:Y:S02]  /*13f0*/  LEA.HI.X.SX32 R13, R4, R26.reuse, 0x1, P1 ;  /* 0x0000001a040d7211 */ /* 0x080fe400008f0eff */
[-C--:B------:R-:W-:Y:S02]  /*1400*/  LEA.HI.X.SX32 R11, R6, R26.reuse, 0x1, P2 ;  /* 0x0000001a060b7211 */ /* 0x080fe400010f0eff */
[----:B------:R-:W-:Y:S02]  /*1410*/  LEA.HI.X.SX32 R9, R9, R26, 0x1, P3 ;  /* 0x0000001a09097211 */ /* 0x000fe400018f0eff */
[----:B------:R-:W-:-:S02]  /*1420*/  CS2R R26, SRZ ;  /* 0x00000000001a7805 */ /* 0x000fc4000001ff00 */
[----:B------:R-:W-:-:S07]  /*1430*/  MOV R6, 0x3f800000 ;  /* 0x3f80000000067802 */ /* 0x000fce0000000f00 */
.L_x_1:
[----:B------:R-:W-:-:S04]  /*1440*/  IMAD.WIDE R56, R87, 0x2, R78 ;  /* 0x0000000257387825 */ /* 0x000fc800078e024e */
[C---:B------:R-:W-:Y:S02]  /*1450*/  IMAD.WIDE R90, R87.reuse, 0x2, R70 ;  /* 0x00000002575a7825 */ /* 0x040fe400078e0246 */
[----:B------:R-:W2:Y:S02]  /*1460*/  LDG.E.U16 R57, desc[UR18][R56.64] ;  /* 0x0000001238397981 */ /* 0x000ea4000c1e1500 */
[C---:B------:R-:W-:Y:S02]  /*1470*/  IMAD.WIDE R92, R87.reuse, 0x2, R68 ;  /* 0x00000002575c7825 */ /* 0x040fe400078e0244 */
[----:B------:R-:W3:Y:S02]  /*1480*/  LDG.E.U16 R91, desc[UR18][R90.64] ;  /* 0x000000125a5b7981 */ /* 0x000ee4000c1e1500 */
[C---:B------:R-:W-:Y:S02]  /*1490*/  IMAD.WIDE R58, R87.reuse, 0x2, R76 ;  /* 0x00000002573a7825 */ /* 0x040fe400078e024c */
[----:B------:R-:W4:Y:S02]  /*14a0*/  LDG.E.U16 R92, desc[UR18][R92.64] ;  /* 0x000000125c5c7981 */ /* 0x000f24000c1e1500 */
[----:B------:R-:W-:-:S02]  /*14b0*/  IMAD.WIDE R94, R87, 0x2, R66 ;  /* 0x00000002575e7825 */ /* 0x000fc400078e0242 */
[----:B------:R-:W5:Y:S02]  /*14c0*/  LDG.E.U16 R4, desc[UR18][R58.64] ;  /* 0x000000123a047981 */ /* 0x000f64000c1e1500 */
[C---:B------:R-:W-:Y:S02]  /*14d0*/  IMAD.WIDE R60, R87.reuse, 0x2, R74 ;  /* 0x00000002573c7825 */ /* 0x040fe400078e024a */
[----:B------:R-:W5:Y:S02]  /*14e0*/  LDG.E.U16 R95, desc[UR18][R94.64] ;  /* 0x000000125e5f7981 */ /* 0x000f64000c1e1500 */
[C---:B------:R-:W-:Y:S02]  /*14f0*/  IMAD.WIDE R62, R87.reuse, 0x2, R72 ;  /* 0x00000002573e7825 */ /* 0x040fe400078e0248 */
[----:B------:R-:W5:Y:S02]  /*1500*/  LDG.E.U16 R3, desc[UR18][R60.64] ;  /* 0x000000123c037981 */ /* 0x000f64000c1e1500 */
[----:B------:R-:W-:-:S02]  /*1510*/  IMAD.WIDE R96, R87, 0x2, R64 ;  /* 0x0000000257607825 */ /* 0x000fc400078e0240 */
[----:B------:R-:W5:Y:S04]  /*1520*/  LDG.E.U16 R98, desc[UR18][R62.64] ;  /* 0x000000123e627981 */ /* 0x000f68000c1e1500 */
[----:B------:R0:W5:Y:S01]  /*1530*/  LDG.E.U16 R100, desc[UR18][R96.64] ;  /* 0x0000001260647981 */ /* 0x000162000c1e1500 */
[----:B------:R-:W-:Y:S01]  /*1540*/  BAR.SYNC.DEFER_BLOCKING 0x0 ;  /* 0x0000000000007b1d */ /* 0x000fe20000010000 */
[----:B------:R-:W-:-:S04]  /*1550*/  IMAD.WIDE R102, R89, 0x2, R8 ;  /* 0x0000000259667825 */ /* 0x000fc800078e0208 */
[----:B------:R-:W-:-:S04]  /*1560*/  IMAD.WIDE R104, R89, 0x2, R22 ;  /* 0x0000000259687825 */ /* 0x000fc800078e0216 */
[C---:B0-----:R-:W-:Y:S01]  /*1570*/  IMAD.WIDE R96, R89.reuse, 0x2, R14 ;  /* 0x0000000259607825 */ /* 0x041fe200078e020e */
[----:B------:R-:W-:Y:S01]  /*1580*/  UMOV UR9, 0x40000040 ;  /* 0x4000004000097882 */ /* 0x000fe20000000000 */
[----:B------:R-:W-:Y:S01]  /*1590*/  UMOV UR11, 0x40000040 ;  /* 0x40000040000b7882 */ /* 0x000fe20000000000 */
[----:B--2---:R-:W-:Y:S04]  /*15a0*/  STS.U16 [R80+UR6+0x2000], R57 ;  /* 0x0020003950007988 */ /* 0x004fe80008000406 */
[----:B---3--:R0:W-:Y:S04]  /*15b0*/  STS.U16 [R80+UR6+0x2400], R91 ;  /* 0x0024005b50007988 */ /* 0x0081e80008000406 */
[----:B----4-:R1:W-:Y:S04]  /*15c0*/  STS.U16 [R81+UR6+0x2500], R92 ;  /* 0x0025005c51007988 */ /* 0x0103e80008000406 */
[----:B-----5:R-:W-:Y:S04]  /*15d0*/  STS.U16 [R81+UR6+0x2100], R4 ;  /* 0x0021000451007988 */ /* 0x020fe80008000406 */
[----:B------:R2:W-:Y:S04]  /*15e0*/  STS.U16 [R82+UR6+0x2600], R95 ;  /* 0x0026005f52007988 */ /* 0x0005e80008000406 */
[----:B------:R-:W-:Y:S04]  /*15f0*/  STS.U16 [R82+UR6+0x2200], R3 ;  /* 0x0022000352007988 */ /* 0x000fe80008000406 */
[----:B------:R3:W-:Y:S04]  /*1600*/  STS.U16 [R83+UR6+0x2300], R98 ;  /* 0x0023006253007988 */ /* 0x0007e80008000406 */
[----:B------:R4:W-:Y:S01]  /*1610*/  STS.U16 [R83+UR6+0x2700], R100 ;  /* 0x0027006453007988 */ /* 0x0009e20008000406 */
[----:B------:R5:W-:Y:S06]  /*1620*/  MEMBAR.ALL.CTA ;  /* 0x0000000000007992 */ /* 0x000bec0000008000 */
[----:B-----5:R-:W5:Y:S01]  /*1630*/  FENCE.VIEW.ASYNC.S ;  /* 0x00000000000073c6 */ /* 0x020f620000000000 */
[C---:B0-----:R-:W-:Y:S01]  /*1640*/  IMAD.WIDE R90, R89.reuse, 0x2, R20 ;  /* 0x00000002595a7825 */ /* 0x041fe200078e0214 */
[----:B-----5:R-:W-:Y:S03]  /*1650*/  BAR.SYNC.DEFER_BLOCKING 0x0 ;  /* 0x0000000000007b1d */ /* 0x020fe60000010000 */
[----:B-1----:R-:W-:-:S04]  /*1660*/  IMAD.WIDE R92, R89, 0x2, R18 ;  /* 0x00000002595c7825 */ /* 0x002fc800078e0212 */
[----:B--2---:R-:W-:-:S04]  /*1670*/  IMAD.WIDE R94, R89, 0x2, R16 ;  /* 0x00000002595e7825 */ /* 0x004fc800078e0210 */
[----:B---3--:R-:W-:-:S04]  /*1680*/  IMAD.WIDE R98, R89, 0x2, R12 ;  /* 0x0000000259627825 */ /* 0x008fc800078e020c */
[----:B----4-:R-:W-:Y:S01]  /*1690*/  IMAD.WIDE R100, R89, 0x2, R10 ;  /* 0x0000000259647825 */ /* 0x010fe200078e020a */
[----:B------:R-:W-:Y:S01]  /*16a0*/  WARPGROUP.ARRIVE ;  /* 0x00000000000079c5 */ /* 0x000fe20000000000 */
[----:B------:R0:W2:Y:S04]  /*16b0*/  LDG.E.U16 R3, desc[UR18][R104.64] ;  /* 0x0000001268037981 */ /* 0x0000a8000c1e1500 */
[----:B------:R1:W3:Y:S01]  /*16c0*/  LDG.E.U16 R91, desc[UR18][R90.64] ;  /* 0x000000125a5b7981 */ /* 0x0002e2000c1e1500 */
[----:B------:R-:W-:Y:S03]  /*16d0*/  HGMMA.64x16x16.F32 R56, gdesc[UR8].tnspA, RZ, !UPT ;  /* 0x20200000083879f0 */ /* 0x000fe6000c7008ff */
[----:B------:R4:W5:Y:S04]  /*16e0*/  LDG.E.U16 R93, desc[UR18][R92.64] ;  /* 0x000000125c5d7981 */ /* 0x000968000c1e1500 */
[----:B------:R-:W5:Y:S04]  /*16f0*/  LDG.E.U16 R95, desc[UR18][R94.64] ;  /* 0x000000125e5f7981 */ /* 0x000f68000c1e1500 */
[----:B------:R-:W5:Y:S04]  /*1700*/  LDG.E.U16 R97, desc[UR18][R96.64] ;  /* 0x0000001260617981 */ /* 0x000f68000c1e1500 */
[----:B------:R-:W5:Y:S04]  /*1710*/  LDG.E.U16 R99, desc[UR18][R98.64] ;  /* 0x0000001262637981 */ /* 0x000f68000c1e1500 */
[----:B------:R-:W5:Y:S04]  /*1720*/  LDG.E.U16 R101, desc[UR18][R100.64] ;  /* 0x0000001264657981 */ /* 0x000f68000c1e1500 */
[----:B------:R-:W5:Y:S01]  /*1730*/  LDG.E.U16 R103, desc[UR18][R102.64] ;  /* 0x0000001266677981 */ /* 0x000f62000c1e1500 */
[----:B------:R-:W-:Y:S04]  /*1740*/  HGMMA.64x16x16.F32 R56, gdesc[UR12].tnspA, R56 ;  /* 0x202000000c3879f0 */ /* 0x000fe80008700838 */
[----:B------:R-:W-:Y:S04]  /*1750*/  HGMMA.64x16x16.F32 R56, gdesc[UR20].tnspA, R56 ;  /* 0x20200000143879f0 */ /* 0x000fe80008700838 */
[----:B------:R-:W-:Y:S03]  /*1760*/  HGMMA.64x16x16.F32 R56, gdesc[UR24].tnspA, R56, gsb0 ;  /* 0x20200000183879f0 */ /* 0x000fe60008000838 */
[----:B------:R-:W-:-:S02]  /*1770*/  WARPGROUP.DEPBAR.LE gsb0, 0x0 ;  /* 0x00008000000079c5 */ /* 0x000fc40000010000 */
[----:B------:R-:W-:Y:S01]  /*1780*/  FMUL R4, R56, UR17 ;  /* 0x0000001138047c20 */ /* 0x000fe20008400000 */
[----:B0-----:R-:W-:Y:S01]  /*1790*/  FMUL R105, R57, UR17 ;  /* 0x0000001139697c20 */ /* 0x001fe20008400000 */
[----:B-1----:R-:W-:Y:S01]  /*17a0*/  FMUL R90, R60, UR17 ;  /* 0x000000113c5a7c20 */ /* 0x002fe20008400000 */
[----:B------:R-:W-:Y:S03]  /*17b0*/  BAR.SYNC.DEFER_BLOCKING 0x0 ;  /* 0x0000000000007b1d */ /* 0x000fe60000010000 */
[----:B------:R-:W-:Y:S01]  /*17c0*/  FMNMX R105, R4, R105, !PT ;  /* 0x0000006904697209 */ /* 0x000fe20007800000 */
[----:B------:R-:W-:-:S03]  /*17d0*/  FMUL R4, R61, UR17 ;  /* 0x000000113d047c20 */ /* 0x000fc60008400000 */
[----:B------:R-:W-:-:S04]  /*17e0*/  FMNMX R105, R90, R105, !PT ;  /* 0x000000695a697209 */ /* 0x000fc80007800000 */
[----:B----4-:R-:W-:Y:S01]  /*17f0*/  FMNMX R92, R4, R105, !PT ;  /* 0x00000069045c7209 */ /* 0x010fe20007800000 */
[----:B------:R-:W-:-:S04]  /*1800*/  FMUL R4, R58, UR17 ;  /* 0x000000113a047c20 */ /* 0x000fc80008400000 */
[----:B------:R-:W0:Y:S01]  /*1810*/  SHFL.BFLY PT, R107, R92, 0x2, 0x1f ;  /* 0x0c401f005c6b7f89 */ /* 0x000e2200000e0000 */
[----:B------:R-:W-:Y:S01]  /*1820*/  FMUL R105, R59, UR17 ;  /* 0x000000113b697c20 */ /* 0x000fe20008400000 */
[----:B------:R-:W-:-:S04]  /*1830*/  FMUL R90, R62, UR17 ;  /* 0x000000113e5a7c20 */ /* 0x000fc80008400000 */
[----:B------:R-:W-:Y:S01]  /*1840*/  FMNMX R105, R4, R105, !PT ;  /* 0x0000006904697209 */ /* 0x000fe20007800000 */
[----:B------:R-:W-:-:S03]  /*1850*/  FMUL R4, R63, UR17 ;  /* 0x000000113f047c20 */ /* 0x000fc60008400000 */
[----:B------:R-:W-:-:S04]  /*1860*/  FMNMX R105, R90, R105, !PT ;  /* 0x000000695a697209 */ /* 0x000fc80007800000 */
[----:B------:R-:W-:-:S05]  /*1870*/  FMNMX R105, R4, R105, !PT ;  /* 0x0000006904697209 */ /* 0x000fca0007800000 */
[----:B------:R-:W1:Y:S01]  /*1880*/  SHFL.BFLY PT, R90, R105, 0x2, 0x1f ;  /* 0x0c401f00695a7f89 */ /* 0x000e6200000e0000 */
[----:B0-----:R-:W-:-:S05]  /*1890*/  FMNMX R107, R92, R107, !PT ;  /* 0x0000006b5c6b7209 */ /* 0x001fca0007800000 */
[----:B------:R-:W0:Y:S01]  /*18a0*/  SHFL.BFLY PT, R4, R107, 0x1, 0x1f ;  /* 0x0c201f006b047f89 */ /* 0x000e2200000e0000 */
[----:B-1----:R-:W-:-:S05]  /*18b0*/  FMNMX R90, R105, R90, !PT ;  /* 0x0000005a695a7209 */ /* 0x002fca0007800000 */
[----:B------:R-:W1:Y:S01]  /*18c0*/  SHFL.BFLY PT, R111, R90, 0x1, 0x1f ;  /* 0x0c201f005a6f7f89 */ /* 0x000e6200000e0000 */
[----:B0-----:R-:W-:-:S04]  /*18d0*/  FMNMX R109, R107, R4, !PT ;  /* 0x000000046b6d7209 */ /* 0x001fc80007800000 */
[----:B------:R-:W-:-:S05]  /*18e0*/  FMNMX R4, R109, R88, !PT ;  /* 0x000000586d047209 */ /* 0x000fca0007800000 */
[--C-:B------:R-:W-:Y:S01]  /*18f0*/  FFMA R56, R56, UR17, -R4.reuse ;  /* 0x0000001138387c23 */ /* 0x100fe20008000804 */
[--C-:B------:R-:W-:Y:S01]  /*1900*/  FFMA R57, R57, UR17, -R4.reuse ;  /* 0x0000001139397c23 */ /* 0x100fe20008000804 */
[--C-:B------:R-:W-:Y:S02]  /*1910*/  FFMA R60, R60, UR17, -R4.reuse ;  /* 0x000000113c3c7c23 */ /* 0x100fe40008000804 */
[----:B------:R-:W-:Y:S01]  /*1920*/  FMUL R56, R56, 1.4426950216293334961 ;  /* 0x3fb8aa3b38387820 */ /* 0x000fe20000400000 */
[----:B------:R-:W-:Y:S01]  /*1930*/  FMUL R57, R57, 1.4426950216293334961 ;  /* 0x3fb8aa3b39397820 */ /* 0x000fe20000400000 */
[----:B------:R-:W-:Y:S01]  /*1940*/  FMUL R60, R60, 1.4426950216293334961 ;  /* 0x3fb8aa3b3c3c7820 */ /* 0x000fe20000400000 */
[----:B------:R-:W-:Y:S01]  /*1950*/  FFMA R61, R61, UR17, -R4 ;  /* 0x000000113d3d7c23 */ /* 0x000fe20008000804 */
[----:B--2---:R0:W-:Y:S02]  /*1960*/  STS.U16 [R80+UR6+0x2000], R3 ;  /* 0x0020000350007988 */ /* 0x0041e40008000406 */
[----:B------:R-:W-:Y:S01]  /*1970*/  MUFU.EX2 R56, R56 ;  /* 0x0000003800387308 */ /* 0x000fe20000000800 */
[----:B------:R-:W-:Y:S01]  /*1980*/  FMUL R61, R61, 1.4426950216293334961 ;  /* 0x3fb8aa3b3d3d7820 */ /* 0x000fe20000400000 */
[----:B---3--:R-:W-:Y:S01]  /*1990*/  STS.U16 [R80+UR6+0x2100], R91 ;  /* 0x0021005b50007988 */ /* 0x008fe20008000406 */
[----:B-1----:R-:W-:-:S03]  /*19a0*/  FMNMX R105, R90, R111, !PT ;  /* 0x0000006f5a697209 */ /* 0x002fc60007800000 */
[----:B-----5:R-:W-:Y:S02]  /*19b0*/  STS.U16 [R80+UR6+0x2200], R93 ;  /* 0x0022005d50007988 */ /* 0x020fe40008000406 */
[----:B------:R-:W1:Y:S02]  /*19c0*/  MUFU.EX2 R57, R57 ;  /* 0x0000003900397308 */ /* 0x000e640000000800 */
[----:B------:R-:W-:Y:S04]  /*19d0*/  STS.U16 [R80+UR6+0x2300], R95 ;  /* 0x0023005f50007988 */ /* 0x000fe80008000406 */
[----:B------:R-:W-:Y:S04]  /*19e0*/  STS.U16 [R80+UR6+0x2400], R97 ;  /* 0x0024006150007988 */ /* 0x000fe80008000406 */
[----:B------:R-:W-:Y:S01]  /*19f0*/  STS.U16 [R80+UR6+0x2500], R99 ;  /* 0x0025006350007988 */ /* 0x000fe20008000406 */
[----:B------:R-:W2:Y:S03]  /*1a00*/  MUFU.EX2 R60, R60 ;  /* 0x0000003c003c7308 */ /* 0x000ea60000000800 */
[----:B------:R-:W-:Y:S04]  /*1a10*/  STS.U16 [R80+UR6+0x2600], R101 ;  /* 0x0026006550007988 */ /* 0x000fe80008000406 */
[----:B------:R-:W-:Y:S01]  /*1a20*/  STS.U16 [R80+UR6+0x2700], R103 ;  /* 0x0027006750007988 */ /* 0x000fe20008000406 */
[----:B------:R3:W-:Y:S06]  /*1a30*/  MEMBAR.ALL.CTA ;  /* 0x0000000000007992 */ /* 0x0007ec0000008000 */
[----:B---3--:R-:W3:Y:S01]  /*1a40*/  FENCE.VIEW.ASYNC.S ;  /* 0x00000000000073c6 */ /* 0x008ee20000000000 */
[----:B------:R-:W-:Y:S01]  /*1a50*/  FMNMX R105, R105, R86, !PT ;  /* 0x0000005669697209 */ /* 0x000fe20007800000 */
[----:B------:R-:W4:Y:S04]  /*1a60*/  MUFU.EX2 R61, R61 ;  /* 0x0000003d003d7308 */ /* 0x000f280000000800 */
[----:B------:R-:W-:Y:S01]  /*1a70*/  FFMA R58, R58, UR17, -R105 ;  /* 0x000000113a3a7c23 */ /* 0x000fe20008000869 */
[----:B-1----:R-:W-:Y:S01]  /*1a80*/  FADD R109, R56, R57 ;  /* 0x00000039386d7221 */ /* 0x002fe20000000000 */
[----:B------:R-:W-:-:S02]  /*1a90*/  FFMA R59, R59, UR17, -R105 ;  /* 0x000000113b3b7c23 */ /* 0x000fc40008000869 */
[----:B------:R-:W-:Y:S01]  /*1aa0*/  FMUL R58, R58, 1.4426950216293334961 ;  /* 0x3fb8aa3b3a3a7820 */ /* 0x000fe20000400000 */
[--C-:B------:R-:W-:Y:S01]  /*1ab0*/  FFMA R62, R62, UR17, -R105.reuse ;  /* 0x000000113e3e7c23 */ /* 0x100fe20008000869 */
[----:B------:R-:W-:Y:S01]  /*1ac0*/  FFMA R63, R63, UR17, -R105 ;  /* 0x000000113f3f7c23 */ /* 0x000fe20008000869 */
[----:B------:R-:W-:Y:S01]  /*1ad0*/  FADD R88, -R4, R88 ;  /* 0x0000005804587221 */ /* 0x000fe20000000100 */
[----:B0-----:R-:W-:Y:S01]  /*1ae0*/  FADD R3, -R105, R86 ;  /* 0x0000005669037221 */ /* 0x001fe20000000100 */
[----:B------:R2:W-:Y:S01]  /*1af0*/  MUFU.EX2 R90, R58 ;  /* 0x0000003a005a7308 */ /* 0x0005e20000000800 */
[----:B------:R-:W-:Y:S01]  /*1b00*/  FMUL R59, R59, 1.4426950216293334961 ;  /* 0x3fb8aa3b3b3b7820 */ /* 0x000fe20000400000 */
[----:B------:R-:W-:Y:S01]  /*1b10*/  FMUL R62, R62, 1.4426950216293334961 ;  /* 0x3fb8aa3b3e3e7820 */ /* 0x000fe20000400000 */
[----:B------:R-:W-:Y:S01]  /*1b20*/  FMUL R63, R63, 1.4426950216293334961 ;  /* 0x3fb8aa3b3f3f7820 */ /* 0x000fe20000400000 */
[----:B------:R-:W-:Y:S01]  /*1b30*/  FMUL R88, R88, 1.4426950216293334961 ;  /* 0x3fb8aa3b58587820 */ /* 0x000fe20000400000 */
[----:B------:R-:W-:Y:S01]  /*1b40*/  FMUL R3, R3, 1.4426950216293334961 ;  /* 0x3fb8aa3b03037820 */ /* 0x000fe20000400000 */
[----:B--2---:R-:W-:-:S02]  /*1b50*/  FADD R58, R60, R109 ;  /* 0x0000006d3c3a7221 */ /* 0x004fc40000000000 */
[----:B------:R-:W0:Y:S02]  /*1b60*/  MUFU.EX2 R107, R88 ;  /* 0x00000058006b7308 */ /* 0x000e240000000800 */
[C---:B----4-:R-:W-:Y:S01]  /*1b70*/  FADD R86, R61.reuse, R58 ;  /* 0x0000003a3d567221 */ /* 0x050fe20000000000 */
[----:B------:R-:W-:-:S05]  /*1b80*/  F2FP.F16.F32.PACK_AB R58, R61, R60 ;  /* 0x0000003c3d3a723e */ /* 0x000fca00000000ff */
[----:B------:R-:W1:Y:S08]  /*1b90*/  MUFU.EX2 R60, R3 ;  /* 0x00000003003c7308 */ /* 0x000e700000000800 */
[----:B------:R-:W2:Y:S08]  /*1ba0*/  MUFU.EX2 R59, R59 ;  /* 0x0000003b003b7308 */ /* 0x000eb00000000800 */
[----:B------:R-:W-:Y:S08]  /*1bb0*/  MUFU.EX2 R62, R62 ;  /* 0x0000003e003e7308 */ /* 0x000ff00000000800 */
[----:B------:R-:W4:Y:S01]  /*1bc0*/  MUFU.EX2 R63, R63 ;  /* 0x0000003f003f7308 */ /* 0x000f220000000800 */
[----:B------:R-:W-:Y:S01]  /*1bd0*/  F2FP.F16.F32.PACK_AB R56, R57, R56 ;  /* 0x000000383938723e */ /* 0x000fe200000000ff */
[-C--:B0-----:R-:W-:Y:S01]  /*1be0*/  FMUL R24, R24, R107.reuse ;  /* 0x0000006b18187220 */ /* 0x081fe20000400000 */
[-C--:B------:R-:W-:Y:S01]  /*1bf0*/  FMUL R25, R25, R107.reuse ;  /* 0x0000006b19197220 */ /* 0x080fe20000400000 */
        /* <DEDUP_REMOVED lines=13> */
[----:B------:R-:W-:Y:S01]  /*1cd0*/  FMUL R53, R53, R107 ;  /* 0x0000006b35357220 */ /* 0x000fe20000400000 */
[-C--:B-1----:R-:W-:Y:S01]  /*1ce0*/  FMUL R26, R26, R60.reuse ;  /* 0x0000003c1a1a7220 */ /* 0x082fe20000400000 */
        /* <DEDUP_REMOVED lines=15> */
[----:B--2---:R-:W-:Y:S01]  /*1de0*/  FADD R111, R90, R59 ;  /* 0x0000003b5a6f7221 */ /* 0x004fe20000000000 */
[----:B------:R-:W-:-:S02]  /*1df0*/  F2FP.F16.F32.PACK_AB R57, R59, R90 ;  /* 0x0000005a3b39723e */ /* 0x000fc400000000ff */
[----:B----4-:R-:W-:Y:S01]  /*1e00*/  F2FP.F16.F32.PACK_AB R59, R63, R62 ;  /* 0x0000003e3f3b723e */ /* 0x010fe200000000ff */
[----:B---3--:R-:W-:Y:S01]  /*1e10*/  BAR.SYNC.DEFER_BLOCKING 0x0 ;  /* 0x0000000000007b1d */ /* 0x008fe20000010000 */
[----:B------:R-:W-:-:S05]  /*1e20*/  FADD R92, R62, R111 ;  /* 0x0000006f3e5c7221 */ /* 0x000fca0000000000 */
[----:B------:R-:W-:Y:S01]  /*1e30*/  UMOV UR11, 0xc0000010 ;  /* 0xc0000010000b7882 */ /* 0x000fe20000000000 */
[----:B------:R-:W-:Y:S01]  /*1e40*/  FADD R92, R63, R92 ;  /* 0x0000005c3f5c7221 */ /* 0x000fe20000000000 */
[----:B------:R-:W-:-:S06]  /*1e50*/  WARPGROUP.ARRIVE ;  /* 0x00000000000079c5 */ /* 0x000fcc0000000000 */
[----:B------:R-:W-:Y:S01]  /*1e60*/  HGMMA.64x64x16.F32 R24, R56, gdesc[UR8], R24, gsb0 ;  /* 0x00e0000838187df0 */ /* 0x000fe20008000818 */
[----:B------:R-:W0:Y:S04]  /*1e70*/  SHFL.BFLY PT, R3, R86, 0x2, 0x1f ;  /* 0x0c401f0056037f89 */ /* 0x000e2800000e0000 */
[----:B------:R-:W1:Y:S01]  /*1e80*/  SHFL.BFLY PT, R61, R92, 0x2, 0x1f ;  /* 0x0c401f005c3d7f89 */ /* 0x000e6200000e0000 */
[----:B------:R-:W-:Y:S01]  /*1e90*/  UIADD3 UR4, UR4, 0x10, URZ ;  /* 0x0000001004047890 */ /* 0x000fe2000fffe03f */
[----:B0-----:R-:W-:Y:S01]  /*1ea0*/  FADD R3, R86, R3 ;  /* 0x0000000356037221 */ /* 0x001fe20000000000 */
[----:B-1----:R-:W-:-:S04]  /*1eb0*/  FADD R61, R92, R61 ;  /* 0x0000003d5c3d7221 */ /* 0x002fc80000000000 */
[----:B------:R-:W0:Y:S04]  /*1ec0*/  SHFL.BFLY PT, R62, R3, 0x1, 0x1f ;  /* 0x0c201f00033e7f89 */ /* 0x000e2800000e0000 */
[----:B------:R-:W1:Y:S01]  /*1ed0*/  SHFL.BFLY PT, R88, R61, 0x1, 0x1f ;  /* 0x0c201f003d587f89 */ /* 0x000e6200000e0000 */
[----:B------:R-:W-:Y:S01]  /*1ee0*/  ISETP.LE.AND P0, PT, R84, UR4, PT ;  /* 0x0000000454007c0c */ /* 0x000fe2000bf03270 */
[----:B------:R-:W-:Y:S01]  /*1ef0*/  IMAD R87, R7, 0x10, R87 ;  /* 0x0000001007577824 */ /* 0x000fe200078e0257 */
[----:B------:R-:W-:Y:S01]  /*1f00*/  LEA R89, R5, R89, 0x4 ;  /* 0x0000005905597211 */ /* 0x000fe200078e20ff */
[----:B------:R-:W-:Y:S02]  /*1f10*/  IMAD.MOV.U32 R86, RZ, RZ, R105 ;  /* 0x000000ffff567224 */ /* 0x000fe400078e0069 */
[----:B0-----:R-:W-:Y:S01]  /*1f20*/  FADD R62, R3, R62 ;  /* 0x0000003e033e7221 */ /* 0x001fe20000000000 */
[----:B-1----:R-:W-:-:S03]  /*1f30*/  FADD R63, R61, R88 ;  /* 0x000000583d3f7221 */ /* 0x002fc60000000000 */
[----:B------:R-:W-:Y:S01]  /*1f40*/  FFMA R6, R107, R6, R62 ;  /* 0x000000066b067223 */ /* 0x000fe2000000003e */
[----:B------:R-:W-:Y:S02]  /*1f50*/  IMAD.MOV.U32 R3, RZ, RZ, R105 ;  /* 0x000000ffff037224 */ /* 0x000fe400078e0069 */
[----:B------:R-:W-:Y:S01]  /*1f60*/  FFMA R85, R60, R85, R63 ;  /* 0x000000553c557223 */ /* 0x000fe2000000003f */
[----:B------:R-:W-:Y:S01]  /*1f70*/  IMAD.MOV.U32 R88, RZ, RZ, R4 ;  /* 0x000000ffff587224 */ /* 0x000fe200078e0004 */
[----:B------:R-:W-:Y:S02]  /*1f80*/  WARPGROUP.DEPBAR.LE gsb0, 0x0 ;  /* 0x00008000000079c5 */ /* 0x000fe40000010000 */
[----:B------:R-:W-:Y:S05]  /*1f90*/  @!P0 BRA `(.L_x_1) ;  /* 0xfffffff400288947 */ /* 0x000fea000383ffff */
.L_x_0:
[----:B------:R-:W-:Y:S01]  /*1fa0*/  FMUL R8, R55, 0.25 ;  /* 0x3e80000037087820 */ /* 0x000fe20000400000 */
[----:B------:R-:W-:Y:S01]  /*1fb0*/  FSETP.GT.AND P0, PT, |R85|, 8.50705917302346158658e+37, PT ;  /* 0x7e8000005500780b */ /* 0x000fe20003f04200 */
[----:B------:R-:W-:Y:S01]  /*1fc0*/  FMUL R7, R50, 0.25 ;  /* 0x3e80000032077820 */ /* 0x000fe20000400000 */
[----:B------:R-:W-:Y:S02]  /*1fd0*/  IMAD.MOV.U32 R9, RZ, RZ, R6 ;  /* 0x000000ffff097224 */ /* 0x000fe400078e0006 */
[----:B------:R-:W-:Y:S01]  /*1fe0*/  FMUL R5, R54, 0.25 ;  /* 0x3e80000036057820 */ /* 0x000fe20000400000 */
[----:B------:R-:W-:Y:S01]  /*1ff0*/  FSEL R23, R8, R55, P0 ;  /* 0x0000003708177208 */ /* 0x000fe20000000000 */
[----:B------:R-:W-:Y:S01]  /*2000*/  FMUL R6, R53, 0.25 ;  /* 0x3e80000035067820 */ /* 0x000fe20000400000 */
[----:B------:R-:W-:Y:S01]  /*2010*/  FSEL R8, R7, R50, P0 ;  /* 0x0000003207087208 */ /* 0x000fe20000000000 */
[----:B------:R-:W-:Y:S01]  /*2020*/  FMUL R7, R26, 0.25 ;  /* 0x3e8000001a077820 */ /* 0x000fe20000400000 */
[----:B------:R-:W-:Y:S01]  /*2030*/  FSETP.GT.AND P1, PT, |R9|, 8.50705917302346158658e+37, PT ;  /* 0x7e8000000900780b */ /* 0x000fe20003f24200 */
[----:B------:R-:W-:Y:S01]  /*2040*/  FMUL R10, R51, 0.25 ;  /* 0x3e800000330a7820 */ /* 0x000fe20000400000 */
[----:B------:R-:W-:Y:S01]  /*2050*/  FSEL R22, R5, R54, P0 ;  /* 0x0000003605167208 */ /* 0x000fe20000000000 */
        /* <DEDUP_REMOVED lines=26> */
[----:B------:R-:W-:Y:S01]  /*2200*/  LOP3.LUT R6, R2, 0x7, RZ, 0xc0, !PT ;  /* 0x0000000702067812 */ /* 0x000fe200078ec0ff */
        /* <DEDUP_REMOVED lines=9> */
[----:B------:R-:W-:Y:S01]  /*22a0*/  LEA R7, R6, UR6, 0x4 ;  /* 0x0000000606077c11 */ /* 0x000fe2000f8e20ff */
[----:B------:R-:W-:Y:S01]  /*22b0*/  FMUL R17, R34, 0.25 ;  /* 0x3e80000022117820 */ /* 0x000fe20000400000 */
[----:B------:R-:W-:Y:S01]  /*22c0*/  FSEL R46, R5, R36, P1 ;  /* 0x00000024052e7208 */ /* 0x000fe20000800000 */
[----:B------:R-:W-:Y:S01]  /*22d0*/  FMUL R5, R24, 0.25 ;  /* 0x3e80000018057820 */ /* 0x000fe20000400000 */
[----:B------:R-:W-:Y:S01]  /*22e0*/  FSEL R53, R53, R28, P1 ;  /* 0x0000001c35357208 */ /* 0x000fe20000800000 */
[--C-:B------:R-:W-:Y:S01]  /*22f0*/  IMAD R28, R6, -0x8, R7.reuse ;  /* 0xfffffff8061c7824 */ /* 0x100fe200078e0207 */
[----:B------:R-:W-:Y:S01]  /*2300*/  FSEL R11, R32, R25, P1 ;  /* 0x00000019200b7208 */ /* 0x000fe20000800000 */
[C---:B------:R-:W-:Y:S01]  /*2310*/  IMAD.SHL.U32 R6, R2.reuse, 0x4, RZ ;  /* 0x0000000402067824 */ /* 0x040fe200078e00ff */
[----:B------:R-:W-:Y:S01]  /*2320*/  LOP3.LUT R32, R2, 0x8, RZ, 0xc0, !PT ;  /* 0x0000000802207812 */ /* 0x000fe200078ec0ff */
[----:B------:R-:W-:Y:S01]  /*2330*/  FMUL R54, R27, 0.25 ;  /* 0x3e8000001b367820 */ /* 0x000fe20000400000 */
[----:B------:R-:W-:Y:S01]  /*2340*/  FSEL R66, R5, R24, P1 ;  /* 0x0000001805427208 */ /* 0x000fe20000800000 */
[C---:B------:R-:W-:Y:S01]  /*2350*/  FMUL R24, R85.reuse, 8388608 ;  /* 0x4b00000055187820 */ /* 0x040fe20000400000 */
[----:B------:R-:W-:Y:S01]  /*2360*/  FSETP.GEU.AND P4, PT, |R85|, 1.175494350822287508e-38, PT ;  /* 0x008000005500780b */ /* 0x000fe20003f8e200 */
[----:B------:R-:W-:Y:S01]  /*2370*/  IMAD R7, R32, 0x80, R7 ;  /* 0x0000008020077824 */ /* 0x000fe200078e0207 */
[----:B------:R-:W-:Y:S01]  /*2380*/  LOP3.LUT R5, R6, 0xc0, RZ, 0xc0, !PT ;  /* 0x000000c006057812 */ /* 0x000fe200078ec0ff */
[C---:B------:R-:W-:Y:S01]  /*2390*/  FMUL R6, R9.reuse, 8388608 ;  /* 0x4b00000009067820 */ /* 0x040fe20000400000 */
[----:B------:R-:W-:Y:S01]  /*23a0*/  LOP3.LUT R36, R2, 0x70, RZ, 0xc0, !PT ;  /* 0x0000007002247812 */ /* 0x000fe200078ec0ff */
[----:B------:R-:W-:Y:S01]  /*23b0*/  BAR.SYNC.DEFER_BLOCKING 0x0 ;  /* 0x0000000000007b1d */ /* 0x000fe20000010000 */
[----:B------:R-:W-:Y:S01]  /*23c0*/  FSETP.GEU.AND P2, PT, R9, 1.175494350822287508e-38, PT ;  /* 0x008000000900780b */ /* 0x000fe20003f4e000 */
[----:B------:R-:W-:Y:S01]  /*23d0*/  FMUL R38, R41, 0.25 ;  /* 0x3e80000029267820 */ /* 0x000fe20000400000 */
[----:B------:R-:W-:-:S02]  /*23e0*/  FSETP.GEU.AND P3, PT, R85, 1.175494350822287508e-38, PT ;  /* 0x008000005500780b */ /* 0x000fc40003f6e000 */
[----:B------:R-:W-:Y:S01]  /*23f0*/  LEA R36, R36, R7, 0x3 ;  /* 0x0000000724247211 */ /* 0x000fe200078e18ff */
[----:B------:R-:W-:Y:S01]  /*2400*/  ULDC.64 UR4, c[0x0][0x270] ;  /* 0x00009c0000047ab9 */ /* 0x000fe20000000a00 */
[----:B------:R-:W-:Y:S01]  /*2410*/  FSEL R7, R6, R9, !P2 ;  /* 0x0000000906077208 */ /* 0x000fe20005000000 */
[----:B------:R-:W-:Y:S01]  /*2420*/  @!P4 FMUL R23, R23, 16777216 ;  /* 0x4b8000001717c820 */ /* 0x000fe20000400000 */
[----:B------:R-:W-:Y:S01]  /*2430*/  FSEL R6, R24, R85, !P3 ;  /* 0x0000005518067208 */ /* 0x000fe20005800000 */
[----:B------:R-:W-:Y:S01]  /*2440*/  @P0 FMUL R85, R85, 0.25 ;  /* 0x3e80000055550820 */ /* 0x000fe20000400000 */
[----:B------:R-:W-:Y:S01]  /*2450*/  FSEL R19, R12, R47, P0 ;  /* 0x0000002f0c137208 */ /* 0x000fe20000000000 */
[----:B------:R-:W-:Y:S01]  /*2460*/  FMUL R12, R49, 0.25 ;  /* 0x3e800000310c7820 */ /* 0x000fe20000400000 */
[----:B------:R-:W-:Y:S01]  /*2470*/  FSEL R20, R20, R43, P0 ;  /* 0x0000002b14147208 */ /* 0x000fe20000000000 */
[----:B------:R-:W-:Y:S01]  /*2480*/  @!P4 FMUL R85, R85, 16777216 ;  /* 0x4b8000005555c820 */ /* 0x000fe20000400000 */
[----:B------:R-:W-:Y:S01]  /*2490*/  VIADD R24, R6, 0xc0cafb0d ;  /* 0xc0cafb0d06187836 */ /* 0x000fe20000000000 */
[----:B------:R-:W-:Y:S01]  /*24a0*/  FSEL R16, R16, R35, P0 ;  /* 0x0000002310107208 */ /* 0x000fe20000000000 */
[----:B------:R-:W-:Y:S01]  /*24b0*/  FMUL R47, R44, 0.25 ;  /* 0x3e8000002c2f7820 */ /* 0x000fe20000400000 */
[----:B------:R-:W-:Y:S01]  /*24c0*/  FSEL R12, R12, R49, P1 ;  /* 0x000000310c0c7208 */ /* 0x000fe20000800000 */
[----:B------:R-:W-:Y:S01]  /*24d0*/  IMAD.IADD R49, R5, 0x1, R28 ;  /* 0x0000000105317824 */ /* 0x000fe200078e021c */
[----:B------:R-:W0:Y:S01]  /*24e0*/  MUFU.RCP R85, R85 ;  /* 0x0000005500557308 */ /* 0x000e220000001000 */
[----:B------:R-:W-:Y:S01]  /*24f0*/  VIADD R5, R7, 0xc0cafb0d ;  /* 0xc0cafb0d07057836 */ /* 0x000fe20000000000 */
[----:B------:R-:W-:Y:S01]  /*2500*/  FSEL R17, R17, R34, P0 ;  /* 0x0000002211117208 */ /* 0x000fe20000000000 */
[----:B------:R-:W-:Y:S01]  /*2510*/  @!P4 FMUL R22, R22, 16777216 ;  /* 0x4b8000001616c820 */ /* 0x000fe20000400000 */
[----:B------:R-:W-:Y:S01]  /*2520*/  FSEL R54, R54, R27, P0 ;  /* 0x0000001b36367208 */ /* 0x000fe20000000000 */
[----:B------:R-:W-:Y:S01]  /*2530*/  @!P4 FMUL R51, R51, 16777216 ;  /* 0x4b8000003333c820 */ /* 0x000fe20000400000 */
[----:B------:R-:W-:Y:S01]  /*2540*/  FSETP.GEU.AND P0, PT, |R9|, 1.175494350822287508e-38, PT ;  /* 0x008000000900780b */ /* 0x000fe20003f0e200 */
[----:B------:R-:W-:Y:S01]  /*2550*/  @!P4 FMUL R8, R8, 16777216 ;  /* 0x4b8000000808c820 */ /* 0x000fe20000400000 */
[----:B------:R-:W-:Y:S01]  /*2560*/  LOP3.LUT R28, R5, 0xff800000, RZ, 0xc0, !PT ;  /* 0xff800000051c7812 */ /* 0x000fe200078ec0ff */
[----:B------:R-:W-:Y:S01]  /*2570*/  @!P4 FMUL R19, R19, 16777216 ;  /* 0x4b8000001313c820 */ /* 0x000fe20000400000 */
[----:B------:R-:W-:Y:S01]  /*2580*/  LOP3.LUT R29, R24, 0xff800000, RZ, 0xc0, !PT ;  /* 0xff800000181d7812 */ /* 0x000fe200078ec0ff */
[----:B------:R-:W-:Y:S01]  /*2590*/  @!P4 FMUL R18, R18, 16777216 ;  /* 0x4b8000001212c820 */ /* 0x000fe20000400000 */
[----:B------:R-:W-:Y:S01]  /*25a0*/  FSEL R47, R47, R44, P1 ;  /* 0x0000002c2f2f7208 */ /* 0x000fe20000800000 */
[----:B------:R-:W-:Y:S01]  /*25b0*/  @!P4 FMUL R20, R20, 16777216 ;  /* 0x4b8000001414c820 */ /* 0x000fe20000400000 */
[----:B------:R-:W-:Y:S01]  /*25c0*/  FSEL R43, RZ, -23, P2 ;  /* 0xc1b80000ff2b7808 */ /* 0x000fe20001000000 */
[----:B------:R-:W-:Y:S01]  /*25d0*/  @!P4 FMUL R21, R21, 16777216 ;  /* 0x4b8000001515c820 */ /* 0x000fe20000400000 */
[----:B------:R-:W-:Y:S01]  /*25e0*/  FSEL R44, RZ, -23, P3 ;  /* 0xc1b80000ff2c7808 */ /* 0x000fe20001800000 */
[----:B------:R-:W-:Y:S01]  /*25f0*/  @!P4 FMUL R15, R15, 16777216 ;  /* 0x4b8000000f0fc820 */ /* 0x000fe20000400000 */
[----:B------:R-:W-:Y:S01]  /*2600*/  I2FP.F32.S32 R24, R28 ;  /* 0x0000001c00187245 */ /* 0x000fe20000201400 */
[----:B------:R-:W-:Y:S01]  /*2610*/  @!P4 FMUL R14, R14, 16777216 ;  /* 0x4b8000000e0ec820 */ /* 0x000fe20000400000 */
[----:B------:R-:W-:Y:S01]  /*2620*/  I2FP.F32.S32 R25, R29 ;  /* 0x0000001d00197245 */ /* 0x000fe20000201400 */
[----:B------:R-:W-:Y:S01]  /*2630*/  @!P4 FMUL R16, R16, 16777216 ;  /* 0x4b8000001010c820 */ /* 0x000fe20000400000 */
[----:B------:R-:W-:Y:S01]  /*2640*/  @!P4 FMUL R17, R17, 16777216 ;  /* 0x4b8000001111c820 */ /* 0x000fe20000400000 */
[----:B------:R-:W-:Y:S01]  /*2650*/  @!P4 FMUL R31, R31, 16777216 ;  /* 0x4b8000001f1fc820 */ /* 0x000fe20000400000 */
[----:B------:R-:W-:Y:S01]  /*2660*/  @!P4 FMUL R30, R30, 16777216 ;  /* 0x4b8000001e1ec820 */ /* 0x000fe20000400000 */
[----:B------:R-:W-:Y:S01]  /*2670*/  @!P4 FMUL R54, R54, 16777216 ;  /* 0x4b8000003636c820 */ /* 0x000fe20000400000 */
[----:B------:R-:W-:Y:S01]  /*2680*/  @!P4 FMUL R60, R60, 16777216 ;  /* 0x4b8000003c3cc820 */ /* 0x000fe20000400000 */
[----:B------:R-:W-:Y:S01]  /*2690*/  @P1 FMUL R9, R9, 0.25 ;  /* 0x3e80000009091820 */ /* 0x000fe20000400000 */
[----:B------:R-:W-:-:S02]  /*26a0*/  IMAD.IADD R29, R6, 0x1, -R29 ;  /* 0x00000001061d7824 */ /* 0x000fc400078e0a1d */
[----:B------:R-:W-:Y:S01]  /*26b0*/  FFMA.FTZ R43, R24, 1.1920928955078125e-07, R43 ;  /* 0x34000000182b7823 */ /* 0x000fe2000001002b */
[----:B------:R-:W-:Y:S01]  /*26c0*/  FFMA.FTZ R44, R25, 1.1920928955078125e-07, R44 ;  /* 0x34000000192c7823 */ /* 0x000fe2000001002c */
[C---:B0-----:R-:W-:Y:S01]  /*26d0*/  FMUL R23, R85.reuse, R23 ;  /* 0x0000001755177220 */ /* 0x041fe20000400000 */
[C---:B------:R-:W-:Y:S01]  /*26e0*/  FMUL R22, R85.reuse, R22 ;  /* 0x0000001655167220 */ /* 0x040fe20000400000 */
        /* <DEDUP_REMOVED lines=13> */
[----:B------:R-:W-:Y:S01]  /*27c0*/  FMUL R85, R85, R60 ;  /* 0x0000003c55557220 */ /* 0x000fe20000400000 */
[----:B------:R-:W-:Y:S01]  /*27d0*/  @!P0 FMUL R9, R9, 16777216 ;  /* 0x4b80000009098820 */ /* 0x000fe20000400000 */
[----:B------:R-:W-:-:S02]  /*27e0*/  IMAD.MOV.U32 R60, RZ, RZ, 0x3dc6b27f ;  /* 0x3dc6b27fff3c7424 */ /* 0x000fc400078e00ff */
[----:B------:R-:W-:Y:S01]  /*27f0*/  FADD R54, R29, -1 ;  /* 0xbf8000001d367421 */ /* 0x000fe20000000000 */
[----:B------:R-:W-:Y:S01]  /*2800*/  IMAD.IADD R28, R7, 0x1, -R28 ;  /* 0x00000001071c7824 */ /* 0x000fe200078e0a1c */
[----:B------:R0:W1:Y:S01]  /*2810*/  MUFU.RCP R67, R9 ;  /* 0x0000000900437308 */ /* 0x0000620000001000 */
[----:B------:R-:W-:Y:S01]  /*2820*/  @!P0 FMUL R12, R12, 16777216 ;  /* 0x4b8000000c0c8820 */ /* 0x000fe20000400000 */
[----:B------:R-:W-:Y:S01]  /*2830*/  @!P0 FMUL R11, R11, 16777216 ;  /* 0x4b8000000b0b8820 */ /* 0x000fe20000400000 */
[----:B------:R-:W-:Y:S01]  /*2840*/  FADD R51, R28, -1 ;  /* 0xbf8000001c337421 */ /* 0x000fe20000000000 */
[----:B------:R-:W-:Y:S01]  /*2850*/  @!P0 FMUL R10, R10, 16777216 ;  /* 0x4b8000000a0a8820 */ /* 0x000fe20000400000 */
[----:B------:R-:W-:Y:S01]  /*2860*/  @!P0 FMUL R13, R13, 16777216 ;  /* 0x4b8000000d0d8820 */ /* 0x000fe20000400000 */
[----:B------:R-:W-:Y:S01]  /*2870*/  @!P0 FMUL R53, R53, 16777216 ;  /* 0x4b80000035358820 */ /* 0x000fe20000400000 */
[CC--:B------:R-:W-:Y:S01]  /*2880*/  FFMA.FTZ R8, R51.reuse, R60.reuse, -0.16845393180847167969 ;  /* 0xbe2c7f3033087423 */ /* 0x0c0fe2000001003c */
[----:B------:R-:W-:Y:S01]  /*2890*/  @!P0 FMUL R66, R66, 16777216 ;  /* 0x4b80000042428820 */ /* 0x000fe20000400000 */
[----:B0-----:R-:W-:Y:S01]  /*28a0*/  FFMA.FTZ R9, R54, R60, -0.16845393180847167969 ;  /* 0xbe2c7f3036097423 */ /* 0x001fe2000001003c */
[----:B------:R-:W0:Y:S01]  /*28b0*/  LDC R34, c[0x0][0x278] ;  /* 0x00009e00ff227b82 */ /* 0x000e220000000800 */
[----:B------:R-:W-:Y:S01]  /*28c0*/  FFMA.FTZ R8, R51, R8, 0.1716887056827545166 ;  /* 0x3e2fcf2a33087423 */ /* 0x000fe20000010008 */
[----:B------:R-:W-:Y:S01]  /*28d0*/  FSEL R41, R38, R41, P1 ;  /* 0x0000002926297208 */ /* 0x000fe20000800000 */
[----:B------:R-:W-:Y:S01]  /*28e0*/  FFMA.FTZ R9, R54, R9, 0.1716887056827545166 ;  /* 0x3e2fcf2a36097423 */ /* 0x000fe20000010009 */
[----:B------:R-:W-:Y:S01]  /*28f0*/  FMUL R38, R33, 0.25 ;  /* 0x3e80000021267820 */ /* 0x000fe20000400000 */
[----:B------:R-:W-:Y:S01]  /*2900*/  FFMA.FTZ R8, R51, R8, -0.17900948226451873779 ;  /* 0xbe374e4333087423 */ /* 0x000fe20000010008 */
[----:B------:R-:W-:Y:S01]  /*2910*/  ISETP.GE.U32.AND P2, PT, R6, 0x7f800000, PT ;  /* 0x7f8000000600780c */ /* 0x000fe20003f46070 */
[C---:B------:R-:W-:Y:S01]  /*2920*/  FFMA.FTZ R9, R54.reuse, R9, -0.17900948226451873779 ;  /* 0xbe374e4336097423 */ /* 0x040fe20000010009 */
[----:B-1----:R-:W-:Y:S01]  /*2930*/  FMUL R29, R67, R12 ;  /* 0x0000000c431d7220 */ /* 0x002fe20000400000 */
[----:B------:R-:W-:Y:S01]  /*2940*/  FFMA.FTZ R8, R51, R8, 0.20512372255325317383 ;  /* 0x3e520bf433087423 */ /* 0x000fe20000010008 */
[C---:B------:R-:W-:Y:S01]  /*2950*/  FMUL R12, R67.reuse, R11 ;  /* 0x0000000b430c7220 */ /* 0x040fe20000400000 */
[C---:B------:R-:W-:Y:S01]  /*2960*/  FFMA.FTZ R9, R54.reuse, R9, 0.20512372255325317383 ;  /* 0x3e520bf436097423 */ /* 0x040fe20000010009 */
[----:B------:R-:W-:Y:S01]  /*2970*/  FMUL R28, R67, R10 ;  /* 0x0000000a431c7220 */ /* 0x000fe20000400000 */
[----:B------:R-:W-:Y:S01]  /*2980*/  FFMA.FTZ R8, R51, R8, -0.24046532809734344482 ;  /* 0xbe763c8b33087423 */ /* 0x000fe20000010008 */
[C---:B------:R-:W-:Y:S01]  /*2990*/  FMUL R13, R67.reuse, R13 ;  /* 0x0000000d430d7220 */ /* 0x040fe20000400000 */
[C---:B------:R-:W-:Y:S01]  /*29a0*/  FFMA.FTZ R9, R54.reuse, R9, -0.24046532809734344482 ;  /* 0xbe763c8b36097423 */ /* 0x040fe20000010009 */
[----:B------:R-:W-:Y:S01]  /*29b0*/  FMUL R53, R67, R53 ;  /* 0x0000003543357220 */ /* 0x000fe20000400000 */
[----:B------:R-:W-:Y:S01]  /*29c0*/  FFMA.FTZ R8, R51, R8, 0.28857114911079406738 ;  /* 0x3e93bf9933087423 */ /* 0x000fe20000010008 */
[----:B------:R-:W-:Y:S01]  /*29d0*/  FMUL R66, R67, R66 ;  /* 0x0000004243427220 */ /* 0x000fe20000400000 */
[----:B------:R-:W-:Y:S01]  /*29e0*/  FFMA.FTZ R9, R54, R9, 0.28857114911079406738 ;  /* 0x3e93bf9936097423 */ /* 0x000fe20000010009 */
[----:B------:R-:W-:Y:S01]  /*29f0*/  FSEL R38, R38, R33, P1 ;  /* 0x0000002126267208 */ /* 0x000fe20000800000 */
[----:B------:R-:W-:Y:S01]  /*2a00*/  FFMA.FTZ R10, R51, R8, -0.36067417263984680176 ;  /* 0xbeb8aa49330a7423 */ /* 0x000fe20000010008 */
[----:B------:R-:W-:Y:S01]  /*2a10*/  @!P0 FMUL R55, R55, 16777216 ;  /* 0x4b80000037378820 */ /* 0x000fe20000400000 */
[C---:B------:R-:W-:Y:S01]  /*2a20*/  FFMA.FTZ R11, R54.reuse, R9, -0.36067417263984680176 ;  /* 0xbeb8aa49360b7423 */ /* 0x040fe20000010009 */
[----:B------:R-:W-:Y:S01]  /*2a30*/  F2FP.F16.F32.PACK_AB R9, R13, R12 ;  /* 0x0000000c0d09723e */ /* 0x000fe200000000ff */
[----:B------:R-:W-:Y:S01]  /*2a40*/  FFMA.FTZ R10, R51, R10, 0.48089820146560668945 ;  /* 0x3ef6384a330a7423 */ /* 0x000fe2000001000a */
[----:B------:R-:W-:Y:S01]  /*2a50*/  F2FP.F16.F32.PACK_AB R8, R53, R66 ;  /* 0x000000423508723e */ /* 0x000fe200000000ff */
[----:B------:R-:W-:Y:S01]  /*2a60*/  FFMA.FTZ R11, R54, R11, 0.48089820146560668945 ;  /* 0x3ef6384a360b7423 */ /* 0x000fe2000001000b */
[----:B------:R-:W-:Y:S01]  /*2a70*/  @!P0 FMUL R40, R40, 16777216 ;  /* 0x4b80000028288820 */ /* 0x000fe20000400000 */
[----:B------:R-:W-:Y:S01]  /*2a80*/  FFMA.FTZ R12, R51, R10, -0.72134751081466674805 ;  /* 0xbf38aa3b330c7423 */ /* 0x000fe2000001000a */
[----:B------:R-:W-:Y:S01]  /*2a90*/  F2FP.F16.F32.PACK_AB R10, R64, R85 ;  /* 0x00000055400a723e */ /* 0x000fe200000000ff */
[----:B------:R-:W-:Y:S01]  /*2aa0*/  FFMA.FTZ R11, R54, R11, -0.72134751081466674805 ;  /* 0xbf38aa3b360b7423 */ /* 0x000fe2000001000b */
[----:B------:R-:W-:Y:S01]  /*2ab0*/  @!P0 FMUL R38, R38, 16777216 ;  /* 0x4b80000026268820 */ /* 0x000fe20000400000 */
[----:B------:R-:W-:Y:S01]  /*2ac0*/  SHF.R.U32.HI R27, RZ, 0x6, R2 ;  /* 0x00000006ff1b7819 */ /* 0x000fe20000011602 */
[C---:B------:R-:W-:Y:S01]  /*2ad0*/  FMUL R73, R67.reuse, R55 ;  /* 0x0000003743497220 */ /* 0x040fe20000400000 */
[----:B------:R-:W-:Y:S01]  /*2ae0*/  FMUL R13, R54, R11 ;  /* 0x0000000b360d7220 */ /* 0x000fe20000400000 */
[----:B------:R-:W-:Y:S01]  /*2af0*/  F2FP.F16.F32.PACK_AB R11, R62, R75 ;  /* 0x0000004b3e0b723e */ /* 0x000fe200000000ff */
[C---:B------:R-:W-:Y:S01]  /*2b00*/  FMUL R55, R67.reuse, R40 ;  /* 0x0000002843377220 */ /* 0x040fe20000400000 */
[----:B------:R-:W-:Y:S01]  /*2b10*/  FMUL R38, R67, R38 ;  /* 0x0000002643267220 */ /* 0x000fe20000400000 */
[C---:B------:R-:W-:Y:S01]  /*2b20*/  FMUL R13, R54.reuse, R13 ;  /* 0x0000000d360d7220 */ /* 0x040fe20000400000 */
[----:B------:R-:W-:Y:S01]  /*2b30*/  SGXT.U32 R27, R27, 0x1 ;  /* 0x000000011b1b781a */ /* 0x000fe20000000000 */
[----:B------:R1:W-:Y:S01]  /*2b40*/  STSM.16.M88.4 [R36], R8 ;  /* 0x0000000824007844 */ /* 0x0003e20000000200 */
[----:B------:R-:W-:Y:S01]  /*2b50*/  FMUL R12, R51, R12 ;  /* 0x0000000c330c7220 */ /* 0x000fe20000400000 */
[----:B------:R-:W-:Y:S01]  /*2b60*/  FFMA.FTZ R13, R54, 1.4426950216293334961, R13 ;  /* 0x3fb8aa3b360d7823 */ /* 0x000fe2000001000d */
[----:B------:R-:W-:Y:S01]  /*2b70*/  ISETP.GE.U32.AND P1, PT, R7, 0x7f800000, PT ;  /* 0x7f8000000700780c */ /* 0x000fe20003f26070 */
[----:B0-----:R-:W-:-:S02]  /*2b80*/  IMAD R27, R27, R34, RZ ;  /* 0x000000221b1b7224 */ /* 0x001fc400078e02ff */
[C---:B------:R-:W-:Y:S01]  /*2b90*/  FMUL R12, R51.reuse, R12 ;  /* 0x0000000c330c7220 */ /* 0x040fe20000400000 */
[----:B------:R-:W-:Y:S01]  /*2ba0*/  FADD R44, R44, R13 ;  /* 0x0000000d2c2c7221 */ /* 0x000fe20000000000 */
[----:B------:R-:W-:Y:S02]  /*2bb0*/  @P2 IMAD.MOV.U32 R13, RZ, RZ, 0x7f800000 ;  /* 0x7f800000ff0d2424 */ /* 0x000fe400078e00ff */
[----:B------:R-:W-:Y:S01]  /*2bc0*/  @!P0 FMUL R46, R46, 16777216 ;  /* 0x4b8000002e2e8820 */ /* 0x000fe20000400000 */
[----:B------:R-:W-:Y:S02]  /*2bd0*/  IMAD R61, R34, 0x2, R27 ;  /* 0x00000002223d7824 */ /* 0x000fe400078e021b */
[----:B------:R-:W-:Y:S01]  /*2be0*/  FFMA.FTZ R12, R51, 1.4426950216293334961, R12 ;  /* 0x3fb8aa3b330c7823 */ /* 0x000fe2000001000c */
[----:B------:R-:W-:Y:S01]  /*2bf0*/  @P2 FFMA.FTZ R44, R6, R13, +INF ;  /* 0x7f800000062c2423 */ /* 0x000fe2000001000d */
[----:B------:R-:W-:Y:S01]  /*2c00*/  F2FP.F16.F32.PACK_AB R13, R55, R38 ;  /* 0x00000026370d723e */ /* 0x000fe200000000ff */
[----:B------:R-:W-:-:S02]  /*2c10*/  IMAD R63, R34, 0x2, R61 ;  /* 0x00000002223f7824 */ /* 0x000fc400078e023d */
[----:B------:R-:W-:Y:S01]  /*2c20*/  @!P0 FMUL R42, R42, 16777216 ;  /* 0x4b8000002a2a8820 */ /* 0x000fe20000400000 */
[----:B------:R-:W-:Y:S01]  /*2c30*/  FADD R43, R43, R12 ;  /* 0x0000000c2b2b7221 */ /* 0x000fe20000000000 */
[----:B-1----:R-:W-:Y:S01]  /*2c40*/  IMAD.SHL.U32 R8, R2, 0x10, RZ ;  /* 0x0000001002087824 */ /* 0x002fe200078e00ff */
[----:B------:R-:W-:Y:S01]  /*2c50*/  @P1 MOV R12, 0x7f800000 ;  /* 0x7f800000000c1802 */ /* 0x000fe20000000f00 */
[C---:B------:R-:W-:Y:S01]  /*2c60*/  FMUL R60, R67.reuse, R46 ;  /* 0x0000002e433c7220 */ /* 0x040fe20000400000 */
[----:B------:R-:W-:Y:S01]  /*2c70*/  LEA R65, R34, R63, 0x1 ;  /* 0x0000003f22417211 */ /* 0x000fe200078e08ff */
[----:B------:R-:W-:Y:S01]  /*2c80*/  FMUL R69, R67, R42 ;  /* 0x0000002a43457220 */ /* 0x000fe20000400000 */
[----:B------:R-:W-:Y:S01]  /*2c90*/  LOP3.LUT R55, R8, 0x7f0, RZ, 0xc0, !PT ;  /* 0x000007f008377812 */ /* 0x000fe200078ec0ff */
[----:B------:R-:W-:Y:S01]  /*2ca0*/  BAR.SYNC.DEFER_BLOCKING 0x0 ;  /* 0x0000000000007b1d */ /* 0x000fe20000010000 */
[----:B------:R-:W-:Y:S01]  /*2cb0*/  @P1 FFMA.FTZ R43, R7, R12, +INF ;  /* 0x7f800000072b1423 */ /* 0x000fe2000001000c */
[----:B------:R-:W-:Y:S01]  /*2cc0*/  IMAD R33, R34, 0x2, R65 ;  /* 0x0000000222217824 */ /* 0x000fe200078e0241 */
[----:B------:R-:W-:Y:S01]  /*2cd0*/  F2FP.F16.F32.PACK_AB R12, R60, R69 ;  /* 0x000000453c0c723e */ /* 0x000fe200000000ff */
[----:B------:R-:W-:Y:S01]  /*2ce0*/  @!P0 FMUL R45, R45, 16777216 ;  /* 0x4b8000002d2d8820 */ /* 0x000fe20000400000 */
[----:B------:R-:W-:Y:S01]  /*2cf0*/  F2FP.F16.F32.PACK_AB R14, R14, R17 ;  /* 0x000000110e0e723e */ /* 0x000fe200000000ff */
[----:B------:R-:W-:Y:S01]  /*2d00*/  IMAD R59, R34, 0x2, R33 ;  /* 0x00000002223b7824 */ /* 0x000fe200078e0221 */
[----:B------:R-:W-:Y:S01]  /*2d10*/  F2FP.F16.F32.PACK_AB R15, R15, R16 ;  /* 0x000000100f0f723e */ /* 0x000fe200000000ff */
[----:B------:R-:W-:Y:S01]  /*2d20*/  @!P0 FMUL R47, R47, 16777216 ;  /* 0x4b8000002f2f8820 */ /* 0x000fe20000400000 */
[----:B------:R-:W-:Y:S01]  /*2d30*/  LEA.HI R5, R32, R49, RZ, 0x1f ;  /* 0x0000003120057211 */ /* 0x000fe200078ff8ff */
[----:B------:R-:W-:-:S02]  /*2d40*/  IMAD R58, R34, 0x2, R59 ;  /* 0x00000002223a7824 */ /* 0x000fc400078e023b */
[----:B------:R-:W-:Y:S01]  /*2d50*/  @!P0 FMUL R41, R41, 16777216 ;  /* 0x4b80000029298820 */ /* 0x000fe20000400000 */
[C---:B------:R-:W-:Y:S01]  /*2d60*/  FMUL R30, R67.reuse, R45 ;  /* 0x0000002d431e7220 */ /* 0x040fe20000400000 */
[C---:B------:R-:W-:Y:S01]  /*2d70*/  FMUL R32, R67.reuse, R47 ;  /* 0x0000002f43207220 */ /* 0x040fe20000400000 */
[----:B------:R-:W-:Y:S02]  /*2d80*/  IMAD R57, R34, 0x2, R58 ;  /* 0x0000000222397824 */ /* 0x000fe400078e023a */
[----:B------:R-:W-:Y:S01]  /*2d90*/  FMUL R71, R67, R41 ;  /* 0x0000002943477220 */ /* 0x000fe20000400000 */
[----:B------:R-:W-:Y:S01]  /*2da0*/  F2FP.F16.F32.PACK_AB R18, R18, R21 ;  /* 0x000000151212723e */ /* 0x000fe200000000ff */
[----:B------:R-:W-:Y:S01]  /*2db0*/  @!P0 FMUL R48, R48, 16777216 ;  /* 0x4b80000030308820 */ /* 0x000fe20000400000 */
[----:B------:R-:W-:Y:S01]  /*2dc0*/  IMAD R39, R34, 0x2, R57 ;  /* 0x0000000222277824 */ /* 0x000fe200078e0239 */
[----:B------:R-:W-:Y:S01]  /*2dd0*/  F2FP.F16.F32.PACK_AB R16, R32, R73 ;  /* 0x000000492010723e */ /* 0x000fe200000000ff */
[----:B------:R-:W-:Y:S01]  /*2de0*/  @!P0 FMUL R26, R26, 16777216 ;  /* 0x4b8000001a1a8820 */ /* 0x000fe20000400000 */
[----:B------:R-:W-:Y:S01]  /*2df0*/  F2FP.F16.F32.PACK_AB R17, R30, R71 ;  /* 0x000000471e11723e */ /* 0x000fe200000000ff */
[C---:B------:R-:W-:Y:S01]  /*2e00*/  IMAD R35, R34.reuse, 0x2, R39 ;  /* 0x0000000222237824 */ /* 0x040fe200078e0227 */
[----:B------:R-:W-:Y:S01]  /*2e10*/  F2FP.F16.F32.PACK_AB R19, R19, R20 ;  /* 0x000000141313723e */ /* 0x000fe200000000ff */
[----:B------:R-:W0:Y:S01]  /*2e20*/  LDS.128 R8, [R55+UR6] ;  /* 0x0000000637087984 */ /* 0x000e220008000c00 */
[----:B------:R-:W-:Y:S01]  /*2e30*/  FMUL R31, R67, R48 ;  /* 0x00000030431f7220 */ /* 0x000fe20000400000 */
[----:B------:R-:W-:Y:S01]  /*2e40*/  IMAD R37, R34, 0x2, R35 ;  /* 0x0000000222257824 */ /* 0x000fe200078e0223 */
[----:B------:R-:W-:Y:S01]  /*2e50*/  FSETP.NEU.AND P0, PT, R7, RZ, PT ;  /* 0x000000ff0700720b */ /* 0x000fe20003f0d000 */
[----:B------:R-:W-:Y:S01]  /*2e60*/  BAR.SYNC.DEFER_BLOCKING 0x0 ;  /* 0x0000000000007b1d */ /* 0x000fe20000010000 */
[----:B------:R-:W-:Y:S01]  /*2e70*/  FSETP.NEU.AND P1, PT, R6, RZ, PT ;  /* 0x000000ff0600720b */ /* 0x000fe20003f2d000 */
[----:B------:R-:W-:Y:S01]  /*2e80*/  UIMAD UR4, UR16, UR4, URZ ;  /* 0x00000004100472a4 */ /* 0x000fe2000f8e023f */
[----:B------:R-:W-:Y:S01]  /*2e90*/  LEA R56, R34, R37, 0x1 ;  /* 0x0000002522387211 */ /* 0x000fe200078e08ff */
[----:B------:R-:W-:-:S02]  /*2ea0*/  IMAD R38, R0, UR5, RZ ;  /* 0x0000000500267c24 */ /* 0x000fc4000f8e02ff */
[----:B------:R-:W-:Y:S02]  /*2eb0*/  FMUL R26, R67, R26 ;  /* 0x0000001a431a7220 */ /* 0x000fe40000400000 */
[----:B------:R-:W1:Y:S01]  /*2ec0*/  LDC.64 R6, c[0x0][0x228] ;  /* 0x00008a00ff067b82 */ /* 0x000e620000000a00 */
[----:B------:R-:W-:Y:S01]  /*2ed0*/  USHF.L.U32 UR5, UR4, 0x1, URZ ;  /* 0x0000000104057899 */ /* 0x000fe2000800063f */
[----:B------:R-:W-:Y:S01]  /*2ee0*/  IMAD R52, R34, 0x2, R56 ;  /* 0x0000000222347824 */ /* 0x000fe200078e0238 */
[----:B------:R-:W-:Y:S01]  /*2ef0*/  F2FP.F16.F32.PACK_AB R20, R28, R31 ;  /* 0x0000001f1c14723e */ /* 0x000fe200000000ff */
[----:B------:R-:W-:Y:S01]  /*2f00*/  IMAD.SHL.U32 R21, R38, 0x2, RZ ;  /* 0x0000000226157824 */ /* 0x000fe200078e00ff */
[----:B------:R-:W-:Y:S01]  /*2f10*/  F2FP.F16.F32.PACK_AB R22, R22, R25 ;  /* 0x000000191616723e */ /* 0x000fe200000000ff */
[----:B------:R-:W-:Y:S01]  /*2f20*/  IMAD R50, R34, 0x2, R52 ;  /* 0x0000000222327824 */ /* 0x000fe200078e0234 */
[----:B------:R-:W-:Y:S01]  /*2f30*/  F2FP.F16.F32.PACK_AB R23, R23, R24 ;  /* 0x000000181717723e */ /* 0x000fe200000000ff */
[----:B------:R-:W-:Y:S01]  /*2f40*/  IMAD.HI R38, R38, 0x2, RZ ;  /* 0x0000000226267827 */ /* 0x000fe200078e02ff */
[----:B------:R-:W-:-:S02]  /*2f50*/  FSEL R43, R43, -INF , P0 ;  /* 0xff8000002b2b7808 */ /* 0x000fc40000000000 */
[----:B------:R-:W-:Y:S01]  /*2f60*/  FSEL R44, R44, -INF , P1 ;  /* 0xff8000002c2c7808 */ /* 0x000fe20000800000 */
[----:B------:R-:W-:-:S05]  /*2f70*/  IMAD R49, R34, 0x2, R50 ;  /* 0x0000000222317824 */ /* 0x000fca00078e0232 */
[C---:B------:R-:W-:Y:S01]  /*2f80*/  LEA R46, R34.reuse, R49, 0x1 ;  /* 0x00000031222e7211 */ /* 0x040fe200078e08ff */
[----:B------:R-:W-:Y:S01]  /*2f90*/  STSM.16.M88.4 [R36], R12 ;  /* 0x0000000c24007844 */ /* 0x000fe20000000200 */
[----:B------:R-:W-:Y:S03]  /*2fa0*/  BAR.SYNC.DEFER_BLOCKING 0x0 ;  /* 0x0000000000007b1d */ /* 0x000fe60000010000 */
[----:B------:R-:W-:Y:S01]  /*2fb0*/  IMAD R45, R34, 0x2, R46 ;  /* 0x00000002222d7824 */ /* 0x000fe200078e022e */
[----:B-1----:R-:W-:Y:S01]  /*2fc0*/  IADD3 R66, P2, P3, R21, UR5, R6 ;  /* 0x0000000515427c10 */ /* 0x002fe2000fb5e006 */
[----:B------:R-:W-:Y:S01]  /*2fd0*/  UIMAD.WIDE UR4, UR4, 0x2, URZ ;  /* 0x00000002040478a5 */ /* 0x000fe2000f8e023f */
[----:B------:R-:W-:Y:S01]  /*2fe0*/  F2FP.F16.F32.PACK_AB R21, R26, R29 ;  /* 0x0000001d1a15723e */ /* 0x000fe200000000ff */
[----:B------:R-:W-:Y:S01]  /*2ff0*/  IMAD R40, R34, 0x2, R45 ;  /* 0x0000000222287824 */ /* 0x000fe200078e022d */
[----:B------:R-:W-:-:S02]  /*3000*/  LEA R6, P6, R65, R66, 0x1 ;  /* 0x0000004241067211 */ /* 0x000fc400078c08ff */
[-C--:B------:R-:W-:Y:S01]  /*3010*/  LEA R24, P5, R33, R66.reuse, 0x1 ;  /* 0x0000004221187211 */ /* 0x080fe200078a08ff */
[----:B------:R-:W-:Y:S01]  /*3020*/  IMAD R41, R34, 0x2, R40 ;  /* 0x0000000222297824 */ /* 0x000fe200078e0228 */
[----:B------:R-:W-:Y:S01]  /*3030*/  IADD3.X R86, R38, UR5, R7, P2, P3 ;  /* 0x0000000526567c10 */ /* 0x000fe200097e6407 */
[----:B------:R-:W-:Y:S01]  /*3040*/  ULDC UR4, c[0x0][0x27c] ;  /* 0x00009f0000047ab9 */ /* 0x000fe20000000800 */
[-C--:B------:R-:W-:Y:S01]  /*3050*/  LEA R30, P2, R27, R66.reuse, 0x1 ;  /* 0x000000421b1e7211 */ /* 0x080fe200078408ff */
[C---:B------:R-:W-:Y:S01]  /*3060*/  IMAD R42, R34.reuse, 0x2, R41 ;  /* 0x00000002222a7824 */ /* 0x040fe200078e0229 */
[----:B------:R-:W-:Y:S01]  /*3070*/  LEA R26, P3, R63, R66, 0x1 ;  /* 0x000000423f1a7211 */ /* 0x000fe200078608ff */
[----:B------:R-:W-:Y:S01]  /*3080*/  UIMAD UR4, UR16, UR4, URZ ;  /* 0x00000004100472a4 */ /* 0x000fe2000f8e023f */
[-C--:B------:R-:W-:Y:S01]  /*3090*/  LEA.HI.X.SX32 R31, R27, R86.reuse, 0x1, P2 ;  /* 0x000000561b1f7211 */ /* 0x080fe200010f0eff */
[C---:B------:R-:W-:Y:S01]  /*30a0*/  IMAD R47, R34.reuse, 0x2, R42 ;  /* 0x00000002222f7824 */ /* 0x040fe200078e022a */
[-C--:B------:R-:W-:Y:S01]  /*30b0*/  LEA.HI.X.SX32 R27, R63, R86.reuse, 0x1, P3 ;  /* 0x000000563f1b7211 */ /* 0x080fe200018f0eff */
[----:B------:R-:W-:Y:S01]  /*30c0*/  USHF.L.U32 UR7, UR4, 0x2, URZ ;  /* 0x0000000204077899 */ /* 0x000fe2000800063f */
[-C--:B------:R-:W-:Y:S01]  /*30d0*/  LEA.HI.X.SX32 R7, R65, R86.reuse, 0x1, P6 ;  /* 0x0000005641077211 */ /* 0x080fe200030f0eff */
[C---:B------:R-:W-:Y:S01]  /*30e0*/  IMAD R48, R34.reuse, 0x2, R47 ;  /* 0x0000000222307824 */ /* 0x040fe200078e022f */
[----:B------:R-:W-:Y:S01]  /*30f0*/  LEA.HI.X.SX32 R25, R33, R86, 0x1, P5 ;  /* 0x0000005621197211 */ /* 0x000fe200028f0eff */
[----:B------:R-:W-:Y:S01]  /*3100*/  UIMAD.WIDE UR4, UR4, 0x4, URZ ;  /* 0x00000004040478a5 */ /* 0x000fe2000f8e023f */
[----:B------:R-:W1:Y:S01]  /*3110*/  LDS.128 R12, [R55+UR6] ;  /* 0x00000006370c7984 */ /* 0x000e620008000c00 */
[C---:B------:R-:W-:Y:S01]  /*3120*/  IMAD R51, R34.reuse, 0x2, R48 ;  /* 0x0000000222337824 */ /* 0x040fe200078e0230 */
[----:B------:R-:W-:Y:S03]  /*3130*/  BAR.SYNC.DEFER_BLOCKING 0x0 ;  /* 0x0000000000007b1d */ /* 0x000fe60000010000 */
[----:B------:R-:W-:Y:S01]  /*3140*/  IMAD R53, R34, 0x2, R51 ;  /* 0x0000000222357824 */ /* 0x000fe200078e0233 */
[----:B------:R-:W-:-:S02]  /*3150*/  LEA R38, P6, R39, R66, 0x1 ;  /* 0x0000004227267211 */ /* 0x000fc400078c08ff */
[----:B------:R-:W-:Y:S02]  /*3160*/  LEA R28, P4, R61, R66, 0x1 ;  /* 0x000000423d1c7211 */ /* 0x000fe400078808ff */
[----:B------:R-:W-:Y:S02]  /*3170*/  LEA R54, R34, R53, 0x1 ;  /* 0x0000003522367211 */ /* 0x000fe400078e08ff */
[----:B------:R-:W-:Y:S02]  /*3180*/  LEA.HI.X.SX32 R39, R39, R86, 0x1, P6 ;  /* 0x0000005627277211 */ /* 0x000fe400030f0eff */
[----:B------:R-:W-:Y:S01]  /*3190*/  LEA R64, P6, R50, R66, 0x1 ;  /* 0x0000004232407211 */ /* 0x000fe200078c08ff */
[----:B------:R-:W-:Y:S01]  /*31a0*/  IMAD R62, R34, 0x2, R54 ;  /* 0x00000002223e7824 */ /* 0x000fe200078e0236 */
[-C--:B------:R-:W-:Y:S02]  /*31b0*/  LEA.HI.X.SX32 R29, R61, R86.reuse, 0x1, P4 ;  /* 0x000000563d1d7211 */ /* 0x080fe400020f0eff */
[----:B------:R-:W-:Y:S01]  /*31c0*/  LEA.HI.X.SX32 R65, R50, R86, 0x1, P6 ;  /* 0x0000005632417211 */ /* 0x000fe200030f0eff */
[----:B------:R-:W-:Y:S01]  /*31d0*/  IMAD R69, R34, 0x2, R62 ;  /* 0x0000000222457824 */ /* 0x000fe200078e023e */
[----:B------:R-:W-:-:S02]  /*31e0*/  LEA R78, P6, R41, R66, 0x1 ;  /* 0x00000042294e7211 */ /* 0x000fc400078c08ff */
[----:B------:R-:W-:Y:S01]  /*31f0*/  LEA R32, P2, R59, R66, 0x1 ;  /* 0x000000423b207211 */ /* 0x000fe200078408ff */
[C---:B------:R-:W-:Y:S01]  /*3200*/  IMAD R67, R34.reuse, 0x2, R69 ;  /* 0x0000000222437824 */ /* 0x040fe200078e0245 */
[----:B------:R-:W-:Y:S02]  /*3210*/  LEA.HI.X.SX32 R79, R41, R86, 0x1, P6 ;  /* 0x00000056294f7211 */ /* 0x000fe400030f0eff */
[----:B------:R-:W-:Y:S01]  /*3220*/  LEA R50, P6, R53, R66, 0x1 ;  /* 0x0000004235327211 */ /* 0x000fe200078c08ff */
[C---:B------:R-:W-:Y:S01]  /*3230*/  IMAD R75, R34.reuse, 0x2, R67 ;  /* 0x00000002224b7824 */ /* 0x040fe200078e0243 */
[----:B------:R-:W-:Y:S01]  /*3240*/  STSM.16.M88.4 [R36], R16 ;  /* 0x0000001024007844 */ /* 0x000fe20000000200 */
[----:B------:R-:W-:Y:S01]  /*3250*/  LEA.HI.X.SX32 R33, R59, R86, 0x1, P2 ;  /* 0x000000563b217211 */ /* 0x000fe200010f0eff */
[----:B------:R-:W-:Y:S02]  /*3260*/  BAR.SYNC.DEFER_BLOCKING 0x0 ;  /* 0x0000000000007b1d */ /* 0x000fe40000010000 */
[----:B------:R-:W-:-:S05]  /*3270*/  LEA R83, R34, R75, 0x1 ;  /* 0x0000004b22537211 */ /* 0x000fca00078e08ff */
[----:B------:R-:W-:-:S04]  /*3280*/  IMAD R87, R34, 0x2, R83 ;  /* 0x0000000222577824 */ /* 0x000fc800078e0253 */
[----:B------:R-:W-:Y:S01]  /*3290*/  IMAD R93, R34, 0x2, R87 ;  /* 0x00000002225d7824 */ /* 0x000fe200078e0257 */
[----:B------:R-:W-:-:S04]  /*32a0*/  LEA R34, P5, R35, R66, 0x1 ;  /* 0x0000004223227211 */ /* 0x000fc800078a08ff */
[----:B------:R-:W-:Y:S02]  /*32b0*/  LEA.HI.X.SX32 R35, R35, R86, 0x1, P5 ;  /* 0x0000005623237211 */ /* 0x000fe400028f0eff */
[----:B------:R-:W-:-:S04]  /*32c0*/  LEA R70, P5, R49, R66, 0x1 ;  /* 0x0000004231467211 */ /* 0x000fc800078a08ff */
[----:B------:R-:W-:Y:S02]  /*32d0*/  LEA.HI.X.SX32 R71, R49, R86, 0x1, P5 ;  /* 0x0000005631477211 */ /* 0x000fe400028f0eff */
[C---:B------:R-:W-:Y:S01]  /*32e0*/  LEA R80, P5, R42.reuse, R66, 0x1 ;  /* 0x000000422a507211 */ /* 0x040fe200078a08ff */
[----:B------:R-:W2:Y:S03]  /*32f0*/  LDS.128 R16, [R55+UR6] ;  /* 0x0000000637107984 */ /* 0x000ea60008000c00 */
[----:B------:R-:W-:Y:S01]  /*3300*/  LEA.HI.X.SX32 R81, R42, R86, 0x1, P5 ;  /* 0x000000562a517211 */ /* 0x000fe200028f0eff */
[----:B------:R-:W-:Y:S01]  /*3310*/  BAR.SYNC.DEFER_BLOCKING 0x0 ;  /* 0x0000000000007b1d */ /* 0x000fe20000010000 */
[----:B------:R-:W-:Y:S02]  /*3320*/  LEA R88, P5, R54, R66, 0x1 ;  /* 0x0000004236587211 */ /* 0x000fe400078a08ff */
[----:B0-----:R-:W-:-:S02]  /*3330*/  PRMT R42, R11, 0x7632, R42 ;  /* 0x000076320b2a7816 */ /* 0x001fc4000000002a */
[----:B------:R-:W-:Y:S02]  /*3340*/  LEA.HI.X.SX32 R89, R54, R86, 0x1, P5 ;  /* 0x0000005636597211 */ /* 0x000fe400028f0eff */
[----:B------:R-:W-:-:S04]  /*3350*/  LEA R82, P5, R83, R66, 0x1 ;  /* 0x0000004253527211 */ /* 0x000fc800078a08ff */
[----:B------:R-:W-:Y:S01]  /*3360*/  LEA.HI.X.SX32 R83, R83, R86, 0x1, P5 ;  /* 0x0000005653537211 */ /* 0x000fe200028f0eff */
[----:B------:R0:W-:Y:S01]  /*3370*/  STSM.16.M88.4 [R36], R20 ;  /* 0x0000001424007844 */ /* 0x0001e20000000200 */
[----:B------:R-:W-:Y:S01]  /*3380*/  BAR.SYNC.DEFER_BLOCKING 0x0 ;  /* 0x0000000000007b1d */ /* 0x000fe20000010000 */
[CC--:B0-----:R-:W-:Y:S02]  /*3390*/  LEA R22, P3, R57.reuse, R66.reuse, 0x1 ;  /* 0x0000004239167211 */ /* 0x0c1fe400078608ff */
[----:B------:R-:W-:Y:S02]  /*33a0*/  LEA R20, P4, R58, R66, 0x1 ;  /* 0x000000423a147211 */ /* 0x000fe400078808ff */
[----:B------:R-:W-:Y:S02]  /*33b0*/  LEA.HI.X.SX32 R23, R57, R86, 0x1, P3 ;  /* 0x0000005639177211 */ /* 0x000fe400018f0eff */
[----:B------:R-:W-:Y:S02]  /*33c0*/  LEA R60, P3, R52, R66, 0x1 ;  /* 0x00000042343c7211 */ /* 0x000fe400078608ff */
[----:B------:R-:W-:-:S02]  /*33d0*/  LEA.HI.X.SX32 R21, R58, R86, 0x1, P4 ;  /* 0x000000563a157211 */ /* 0x000fc400020f0eff */
[----:B------:R-:W-:Y:S02]  /*33e0*/  LEA.HI.X.SX32 R61, R52, R86, 0x1, P3 ;  /* 0x00000056343d7211 */ /* 0x000fe400018f0eff */
[CC--:B------:R-:W-:Y:S01]  /*33f0*/  LEA R76, P3, R40.reuse, R66.reuse, 0x1 ;  /* 0x00000042284c7211 */ /* 0x0c0fe200078608ff */
[----:B------:R0:W-:Y:S01]  /*3400*/  STG.E.U16 desc[UR18][R30.64], R8 ;  /* 0x000000081e007986 */ /* 0x0001e2000c101512 */
[----:B------:R-:W-:Y:S02]  /*3410*/  LEA R36, P2, R37, R66, 0x1 ;  /* 0x0000004225247211 */ /* 0x000fe400078408ff */
[----:B------:R-:W-:Y:S01]  /*3420*/  LEA.HI.X.SX32 R77, R40, R86, 0x1, P3 ;  /* 0x00000056284d7211 */ /* 0x000fe200018f0eff */
[----:B------:R3:W-:Y:S01]  /*3430*/  STG.E.U16 desc[UR18][R28.64], R9 ;  /* 0x000000091c007986 */ /* 0x0007e2000c101512 */
[CC--:B------:R-:W-:Y:S02]  /*3440*/  LEA R40, P3, R51.reuse, R66.reuse, 0x1 ;  /* 0x0000004233287211 */ /* 0x0c0fe400078608ff */
[----:B------:R-:W-:Y:S01]  /*3450*/  LEA R58, P4, R56, R66, 0x1 ;  /* 0x00000042383a7211 */ /* 0x000fe200078808ff */
[----:B------:R4:W-:Y:S01]  /*3460*/  STG.E.U16 desc[UR18][R26.64], R10 ;  /* 0x0000000a1a007986 */ /* 0x0009e2000c101512 */
[----:B------:R-:W-:-:S02]  /*3470*/  LEA.HI.X.SX32 R41, R51, R86, 0x1, P3 ;  /* 0x0000005633297211 */ /* 0x000fc400018f0eff */
[-C--:B------:R-:W-:Y:S01]  /*3480*/  LEA.HI.X.SX32 R51, R53, R86.reuse, 0x1, P6 ;  /* 0x0000005635337211 */ /* 0x080fe200030f0eff */
[----:B------:R5:W-:Y:S01]  /*3490*/  STG.E.U16 desc[UR18][R6.64], R11 ;  /* 0x0000000b06007986 */ /* 0x000be2000c101512 */
[----:B0-----:R-:W-:Y:S02]  /*34a0*/  PRMT R31, R10, 0x7632, R31 ;  /* 0x000076320a1f7816 */ /* 0x001fe4000000001f */
[----:B------:R-:W-:Y:S01]  /*34b0*/  LEA.HI.X.SX32 R37, R37, R86, 0x1, P2 ;  /* 0x0000005625257211 */ /* 0x000fe200010f0eff */
[----:B------:R-:W0:Y:S01]  /*34c0*/  LDS.128 R52, [R55+UR6] ;  /* 0x0000000637347984 */ /* 0x000e220008000c00 */
[----:B---3--:R-:W-:Y:S02]  /*34d0*/  PRMT R29, R9, 0x7632, R29 ;  /* 0x00007632091d7816 */ /* 0x008fe4000000001d */
[----:B------:R-:W-:Y:S02]  /*34e0*/  LEA R72, P2, R46, R66, 0x1 ;  /* 0x000000422e487211 */ /* 0x000fe400078408ff */
[----:B----4-:R-:W-:-:S02]  /*34f0*/  PRMT R27, R8, 0x7632, R27 ;  /* 0x00007632081b7816 */ /* 0x010fc4000000001b */
[----:B------:R-:W-:Y:S01]  /*3500*/  LEA.HI.X.SX32 R59, R56, R86, 0x1, P4 ;  /* 0x00000056383b7211 */ /* 0x000fe200020f0eff */
[----:B------:R-:W3:Y:S01]  /*3510*/  LDC.64 R8, c[0x0][0x230] ;  /* 0x00008c00ff087b82 */ /* 0x000ee20000000a00 */
[----:B------:R-:W-:Y:S01]  /*3520*/  LEA R56, P4, R45, R66, 0x1 ;  /* 0x000000422d387211 */ /* 0x000fe200078808ff */
[----:B------:R-:W-:Y:S01]  /*3530*/  STG.E.U16 desc[UR18][R24.64], R27 ;  /* 0x0000001b18007986 */ /* 0x000fe2000c101512 */
[----:B-1----:R-:W-:Y:S02]  /*3540*/  PRMT R30, R12, 0x7632, R30 ;  /* 0x000076320c1e7816 */ /* 0x002fe4000000001e */
[----:B-----5:R-:W-:Y:S01]  /*3550*/  PRMT R7, R13, 0x7632, R7 ;  /* 0x000076320d077816 */ /* 0x020fe20000000007 */
[----:B------:R-:W-:Y:S01]  /*3560*/  STG.E.U16 desc[UR18][R32.64], R29 ;  /* 0x0000001d20007986 */ /* 0x000fe2000c101512 */
[----:B------:R-:W-:Y:S02]  /*3570*/  LEA.HI.X.SX32 R73, R46, R86, 0x1, P2 ;  /* 0x000000562e497211 */ /* 0x000fe400010f0eff */
[----:B------:R-:W-:Y:S01]  /*3580*/  PRMT R6, R15, 0x7632, R6 ;  /* 0x000076320f067816 */ /* 0x000fe20000000006 */
[----:B------:R2:W-:Y:S01]  /*3590*/  STG.E.U16 desc[UR18][R20.64], R31 ;  /* 0x0000001f14007986 */ /* 0x0005e2000c101512 */
[----:B------:R-:W-:-:S02]  /*35a0*/  LEA R46, P2, R47, R66, 0x1 ;  /* 0x000000422f2e7211 */ /* 0x000fc400078408ff */
[----:B------:R-:W-:Y:S01]  /*35b0*/  LEA.HI.X.SX32 R57, R45, R86, 0x1, P4 ;  /* 0x000000562d397211 */ /* 0x000fe200020f0eff */
[----:B------:R1:W-:Y:S01]  /*35c0*/  STG.E.U16 desc[UR18][R22.64], R42 ;  /* 0x0000002a16007986 */ /* 0x0003e2000c101512 */
[----:B------:R-:W-:Y:S02]  /*35d0*/  LEA R84, P4, R48, R66, 0x1 ;  /* 0x0000004230547211 */ /* 0x000fe400078808ff */
[----:B------:R-:W-:Y:S01]  /*35e0*/  LEA.HI.X.SX32 R47, R47, R86, 0x1, P2 ;  /* 0x000000562f2f7211 */ /* 0x000fe200010f0eff */
[----:B------:R-:W-:Y:S01]  /*35f0*/  STG.E.U16 desc[UR18][R38.64], R12 ;  /* 0x0000000c26007986 */ /* 0x000fe2000c101512 */
[----:B------:R-:W-:Y:S02]  /*3600*/  LEA R90, P2, R62, R66, 0x1 ;  /* 0x000000423e5a7211 */ /* 0x000fe400078408ff */
[----:B------:R-:W-:Y:S01]  /*3610*/  LEA.HI.X.SX32 R85, R48, R86, 0x1, P4 ;  /* 0x0000005630557211 */ /* 0x000fe200020f0eff */
[----:B------:R4:W-:Y:S01]  /*3620*/  STG.E.U16 desc[UR18][R34.64], R13 ;  /* 0x0000000d22007986 */ /* 0x0009e2000c101512 */
[----:B------:R-:W-:-:S02]  /*3630*/  LEA R68, P4, R69, R66, 0x1 ;  /* 0x0000004245447211 */ /* 0x000fc400078808ff */
[----:B--2---:R-:W-:Y:S01]  /*3640*/  PRMT R20, R18, 0x7632, R20 ;  /* 0x0000763212147816 */ /* 0x004fe20000000014 */
[----:B------:R0:W-:Y:S01]  /*3650*/  STG.E.U16 desc[UR18][R36.64], R14 ;  /* 0x0000000e24007986 */ /* 0x0001e2000c101512 */
[----:B-1----:R-:W-:Y:S02]  /*3660*/  PRMT R23, R16, 0x7632, R23 ;  /* 0x0000763210177816 */ /* 0x002fe40000000017 */
[----:B------:R-:W-:Y:S01]  /*3670*/  PRMT R42, R17, 0x7632, R42 ;  /* 0x00007632112a7816 */ /* 0x000fe2000000002a */
[----:B------:R-:W-:Y:S01]  /*3680*/  STG.E.U16 desc[UR18][R58.64], R15 ;  /* 0x0000000f3a007986 */ /* 0x000fe2000c101512 */
[----:B------:R-:W-:Y:S02]  /*3690*/  LEA R48, P3, R67, R66, 0x1 ;  /* 0x0000004243307211 */ /* 0x000fe400078608ff */
[----:B------:R-:W-:Y:S01]  /*36a0*/  PRMT R25, R19, 0x7632, R25 ;  /* 0x0000763213197816 */ /* 0x000fe20000000019 */
[----:B------:R-:W-:Y:S01]  /*36b0*/  STG.E.U16 desc[UR18][R60.64], R30 ;  /* 0x0000001e3c007986 */ /* 0x000fe2000c101512 */
[----:B----4-:R-:W-:-:S02]  /*36c0*/  PRMT R35, R14, 0x7632, R35 ;  /* 0x000076320e237816 */ /* 0x010fc40000000023 */
[----:B------:R-:W-:Y:S01]  /*36d0*/  LEA R74, P6, R75, R66, 0x1 ;  /* 0x000000424b4a7211 */ /* 0x000fe200078c08ff */
[----:B------:R1:W-:Y:S01]  /*36e0*/  STG.E.U16 desc[UR18][R64.64], R7 ;  /* 0x0000000740007986 */ /* 0x0003e2000c101512 */
[----:B------:R-:W-:Y:S02]  /*36f0*/  LEA.HI.X.SX32 R91, R62, R86, 0x1, P2 ;  /* 0x000000563e5b7211 */ /* 0x000fe400010f0eff */
[----:B------:R-:W-:Y:S01]  /*3700*/  LEA R62, P2, R87, R66, 0x1 ;  /* 0x00000042573e7211 */ /* 0x000fe200078408ff */
[----:B------:R-:W-:Y:S01]  /*3710*/  STG.E.U16 desc[UR18][R70.64], R35 ;  /* 0x0000002346007986 */ /* 0x000fe2000c101512 */
[----:B------:R-:W-:Y:S02]  /*3720*/  LEA.HI.X.SX32 R69, R69, R86, 0x1, P4 ;  /* 0x0000005645457211 */ /* 0x000fe400020f0eff */
[----:B------:R-:W-:Y:S01]  /*3730*/  LEA R66, P4, R93, R66, 0x1 ;  /* 0x000000425d427211 */ /* 0x000fe200078808ff */
[----:B------:R2:W-:Y:S01]  /*3740*/  STG.E.U16 desc[UR18][R72.64], R6 ;  /* 0x0000000648007986 */ /* 0x0005e2000c101512 */
[----:B------:R-:W-:-:S02]  /*3750*/  LEA.HI.X.SX32 R49, R67, R86, 0x1, P3 ;  /* 0x0000005643317211 */ /* 0x000fc400018f0eff */
[-C--:B------:R-:W-:Y:S01]  /*3760*/  LEA.HI.X.SX32 R75, R75, R86.reuse, 0x1, P6 ;  /* 0x000000564b4b7211 */ /* 0x080fe200030f0eff */
[----:B------:R-:W-:Y:S01]  /*3770*/  STG.E.U16 desc[UR18][R56.64], R16 ;  /* 0x0000001038007986 */ /* 0x000fe2000c101512 */
[----:B0-----:R-:W-:Y:S01]  /*3780*/  PRMT R37, R52, 0x7632, R37 ;  /* 0x0000763234257816 */ /* 0x001fe20000000025 */
[----:B-1----:R-:W-:Y:S01]  /*3790*/  FFMA R7, R44, 0.69314718246459960938, R3 ;  /* 0x3f3172182c077823 */ /* 0x002fe20000000003 */
[-C--:B------:R-:W-:Y:S01]  /*37a0*/  LEA.HI.X.SX32 R63, R87, R86.reuse, 0x1, P2 ;  /* 0x00000056573f7211 */ /* 0x080fe200010f0eff */
[----:B------:R-:W-:Y:S01]  /*37b0*/  STG.E.U16 desc[UR18][R76.64], R17 ;  /* 0x000000114c007986 */ /* 0x000fe2000c101512 */
[----:B------:R-:W-:Y:S01]  /*37c0*/  PRMT R31, R54, 0x7632, R31 ;  /* 0x00007632361f7816 */ /* 0x000fe2000000001f */
[----:B------:R-:W-:Y:S01]  /*37d0*/  IMAD.SHL.U32 R3, R0, 0x4, RZ ;  /* 0x0000000400037824 */ /* 0x000fe200078e00ff */
[----:B------:R-:W-:Y:S01]  /*37e0*/  LEA.HI.X.SX32 R67, R93, R86, 0x1, P4 ;  /* 0x000000565d437211 */ /* 0x000fe200020f0eff */
[----:B------:R-:W-:Y:S01]  /*37f0*/  STG.E.U16 desc[UR18][R78.64], R18 ;  /* 0x000000124e007986 */ /* 0x000fe2000c101512 */
[----:B------:R-:W-:Y:S01]  /*3800*/  PRMT R33, R55, 0x7632, R33 ;  /* 0x0000763237217816 */ /* 0x000fe20000000021 */
[----:B--2---:R-:W-:Y:S01]  /*3810*/  FFMA R6, R43, 0.69314718246459960938, R4 ;  /* 0x3f3172182b067823 */ /* 0x004fe20000000004 */
[C---:B------:R-:W-:Y:S01]  /*3820*/  LOP3.LUT P2, RZ, R2.reuse, 0x40, RZ, 0xc0, !PT ;  /* 0x0000004002ff7812 */ /* 0x040fe2000784c0ff */
[----:B------:R-:W-:Y:S01]  /*3830*/  STG.E.U16 desc[UR18][R80.64], R19 ;  /* 0x0000001350007986 */ /* 0x000fe2000c101512 */
[----:B------:R-:W-:-:S02]  /*3840*/  IMAD.SHL.U32 R2, R2, 0x2, RZ ;  /* 0x0000000202027824 */ /* 0x000fc400078e00ff */
[----:B------:R-:W-:Y:S01]  /*3850*/  IMAD.HI R0, R0, 0x4, RZ ;  /* 0x0000000400007827 */ /* 0x000fe200078e02ff */
[----:B------:R-:W-:Y:S02]  /*3860*/  STG.E.U16 desc[UR18][R46.64], R23 ;  /* 0x000000172e007986 */ /* 0x000fe4000c101512 */
[----:B------:R-:W-:Y:S02]  /*3870*/  LOP3.LUT R4, R2, 0xf8, RZ, 0xc0, !PT ;  /* 0x000000f802047812 */ /* 0x000fe400078ec0ff */
[----:B------:R-:W-:Y:S01]  /*3880*/  STG.E.U16 desc[UR18][R84.64], R42 ;  /* 0x0000002a54007986 */ /* 0x000fe2000c101512 */
[----:B---3--:R-:W-:-:S03]  /*3890*/  IADD3 R2, P0, P1, R3, UR7, R8 ;  /* 0x0000000703027c10 */ /* 0x008fc6000f91e008 */
[----:B------:R0:W-:Y:S01]  /*38a0*/  STG.E.U16 desc[UR18][R40.64], R20 ;  /* 0x0000001428007986 */ /* 0x0001e2000c101512 */
[----:B------:R-:W-:-:S03]  /*38b0*/  IADD3.X R3, R0, UR5, R9, P0, P1 ;  /* 0x0000000500037c10 */ /* 0x000fc600087e2409 */
[----:B------:R1:W-:Y:S04]  /*38c0*/  STG.E.U16 desc[UR18][R50.64], R25 ;  /* 0x0000001932007986 */ /* 0x0003e8000c101512 */
[----:B------:R1:W-:Y:S01]  /*38d0*/  STG.E.U16 desc[UR18][R88.64], R52 ;  /* 0x0000003458007986 */ /* 0x0003e2000c101512 */
[----:B0-----:R-:W-:-:S03]  /*38e0*/  PRMT R41, R53, 0x7632, R41 ;  /* 0x0000763235297816 */ /* 0x001fc60000000029 */
[----:B------:R1:W-:Y:S04]  /*38f0*/  STG.E.U16 desc[UR18][R90.64], R53 ;  /* 0x000000355a007986 */ /* 0x0003e8000c101512 */
[----:B------:R1:W-:Y:S04]  /*3900*/  STG.E.U16 desc[UR18][R68.64], R54 ;  /* 0x0000003644007986 */ /* 0x0003e8000c101512 */
[----:B------:R1:W-:Y:S04]  /*3910*/  STG.E.U16 desc[UR18][R48.64], R55 ;  /* 0x0000003730007986 */ /* 0x0003e8000c101512 */
[----:B------:R1:W-:Y:S04]  /*3920*/  STG.E.U16 desc[UR18][R74.64], R37 ;  /* 0x000000254a007986 */ /* 0x0003e8000c101512 */
[----:B------:R1:W-:Y:S04]  /*3930*/  STG.E.U16 desc[UR18][R82.64], R41 ;  /* 0x0000002952007986 */ /* 0x0003e8000c101512 */
[----:B------:R1:W-:Y:S04]  /*3940*/  STG.E.U16 desc[UR18][R62.64], R31 ;  /* 0x0000001f3e007986 */ /* 0x0003e8000c101512 */
[----:B------:R1:W-:Y:S01]  /*3950*/  STG.E.U16 desc[UR18][R66.64], R33 ;  /* 0x0000002142007986 */ /* 0x0003e2000c101512 */
[----:B------:R-:W-:Y:S06]  /*3960*/  BAR.SYNC.DEFER_BLOCKING 0x0 ;  /* 0x0000000000007b1d */ /* 0x000fec0000010000 */
[----:B------:R1:W-:Y:S02]  /*3970*/  STS.64 [R4+UR6], R6 ;  /* 0x0000000604007988 */ /* 0x0003e40008000a06 */
[----:B------:R-:W-:Y:S06]  /*3980*/  BAR.SYNC.DEFER_BLOCKING 0x0 ;  /* 0x0000000000007b1d */ /* 0x000fec0000010000 */
[----:B------:R-:W-:Y:S05]  /*3990*/  @P2 EXIT ;  /* 0x000000000000294d */ /* 0x000fea0003800000 */
[----:B------:R-:W0:Y:S04]  /*39a0*/  LDS R5, [R5] ;  /* 0x0000000005057984 */ /* 0x000e280000000800 */
[----:B0-----:R-:W-:Y:S01]  /*39b0*/  STG.E desc[UR18][R2.64], R5 ;  /* 0x0000000502007986 */ /* 0x001fe2000c101912 */
[----:B------:R-:W-:Y:S05]  /*39c0*/  EXIT ;  /* 0x000000000000794d */ /* 0x000fea0003800000 */
.L_x_2:
[----:B------:R-:W-:-:S00]  /*39d0*/  BRA `(.L_x_2) ;  /* 0xfffffffc00fc7947 */ /* 0x000fc0000383ffff */
[----:B------:R-:W-:-:S00]  /*39e0*/  NOP ;  /* 0x0000000000007918 */ /* 0x000fc00000000000 */
        /* <DEDUP_REMOVED lines=9> */
.L_x_3:


//--------------------- .nv.global.init           --------------------------
	.section	.nv.global.init,"aw",@progbits
.nv.global.init:
	.type		_$_str,@object
	.size		_$_str,(.L_0 - _$_str)
_$_str:
        /*0000*/ 	.byte	0x5f, 0x5f, 0x43, 0x55, 0x44, 0x41, 0x5f, 0x46, 0x54, 0x5a, 0x00
.L_0:


//--------------------- .nv.shared.attn_fwd       --------------------------
	.section	.nv.shared.attn_fwd,"aw",@nobits
	.sectionflags	@""
	.align	16
	.zero		1024


//--------------------- .nv.shared.reserved.0     --------------------------
	.section	.nv.shared.reserved.0,"aw",@nobits
	.weak		__nv_reservedSMEM_offset_0_alias
	.size		__nv_reservedSMEM_offset_0_alias, 0, 0
	.other		__nv_reservedSMEM_offset_0_alias,@"STO_CUDA_RESERVED_SHARED STV_DEFAULT"
__nv_reservedSMEM_offset_0_alias:
	.zero		0


//--------------------- .nv.constant0.attn_fwd    --------------------------
	.section	.nv.constant0.attn_fwd,"a",@progbits
	.sectionflags	@""
	.align	4
.nv.constant0.attn_fwd:
	.zero		664


//--------------------- SYMBOLS --------------------------

	.type		.nv.reservedSmem.offset0,@object
	.size		.nv.reservedSmem.offset0,0x4
